	.target	sm_100a

	.elftype	@"ET_EXEC"


//--------------------- .note.nv.tkinfo           --------------------------
	.section	.note.nv.tkinfo,"",@"SHT_NOTE"
	.sectionflags	@"SHF_NOTE_NV_TKINFO"
	.tkinfo
        /*0018*/ 	.word	0x00000002
        /*0030*/ 	.string	""
        /*0030*/ 	.string	"ptxas"
        /*0030*/ 	.string	"Cuda compilation tools, release 13.0, V13.0.88"
        /*0030*/ 	.string	"Build cuda_13.0.r13.0/compiler.36424714_0"
        /*0030*/ 	.string	"-arch sm_100a -m 64 "



//--------------------- .note.nv.cuinfo           --------------------------
	.section	.note.nv.cuinfo,"",@"SHT_NOTE"
	.sectionflags	@"SHF_NOTE_NV_CUINFO"
        /*0018*/ 	.short	0x0002
        /*001a*/ 	.short	0x0064
        /*001c*/ 	.short	0x0082
	.zero		2


//--------------------- .nv.info                  --------------------------
	.section	.nv.info,"",@"SHT_CUDA_INFO"
	.align	4


	//----- nvinfo : EIATTR_REGCOUNT
	.align		4
        /*0000*/ 	.byte	0x04, 0x2f
        /*0002*/ 	.short	(.L_19 - .L_18)
	.align		4
.L_18:
        /*0004*/ 	.word	index@(_ZN7cutlass13device_kernelINS_4gemm6kernel13GemmUniversalIN4cute5tupleIJiiiiEEENS1_10collective13CollectiveMmaINS1_35MainloopSm100TmaUmmaWarpSpecializedILi5ELi2ELi4ENS5_IJNS4_1CILi2EEENSA_ILi1EEESC_EEEEENS5_IJNSA_ILi128EEESF_NSA_ILi64EEEEEENS_6half_tENS5_IJlSC_lEEESI_SJ_NS4_8TiledMMAINS4_8MMA_AtomIJNS4_26SM100_MMA_F16BF16_2x1SM_SSISI_SI_fLi128ELi128ELNS4_4UMMA5MajorE0ELSO_0ELNSN_7ScaleInE0ELSP_0EEEEEENS4_6LayoutINS5_IJSC_SC_SC_EEENS5_IJNSA_ILi0EEESU_SU_EEEEENS5_IJNS4_10UnderscoreESX_SX_EEEEENS4_18SM100_TMA_2SM_LOADENS4_14ComposedLayoutINS4_7SwizzleILi3ELi4ELi3EEENS4_18smem_ptr_flag_bitsILi16EEENSS_INS5_IJNSA_ILi8EEESG_EEENS5_IJSG_SC_EEEEEEEvNS4_8identityES10_S1A_vS1B_EENS_8epilogue10collective18CollectiveEpilogueINS1D_23Sm100TmaWarpSpecializedILi4ELi2ELi16ELb1ELb0EEEJNS5_IJSG_SF_SG_EEENS5_IJNSS_ISG_SC_EENSS_INS5_IJNSA_ILi16EEESB_EEENS5_IJSC_SG_EEEEEEEESI_SJ_SI_SJ_NS1D_6fusion15FusionCallbacksIS1H_NS1P_17LinearCombinationISI_fSI_fLNS_15FloatRoundStyleE2EEES1I_S1O_JEEENS4_5SM1004TMEM4LOAD26SM100_TMEM_LOAD_32dp32b16xENS4_13SM90_TMA_LOADENS11_INS12_ILi1ELi4ELi3EEES15_NSS_INS5_IJS16_S1K_EEENS5_IJS1K_SC_EEEEEEENS4_39AutoVectorizingCopyWithAssumedAlignmentILi128EEENS4_14SM90_TMA_STOREES24_S26_S26_EEEvvEEEEvNT_6ParamsE)
        /*0008*/ 	.word	0x0000005b


	//----- nvinfo : EIATTR_FRAME_SIZE
	.align		4
.L_19:
        /*000c*/ 	.byte	0x04, 0x11
        /*000e*/ 	.short	(.L_21 - .L_20)
	.align		4
.L_20:
        /*0010*/ 	.word	index@($__internal_2_$__cuda_sm10x_tcgen05_guardrail_trap_unallocated_columns_being_dealloced)
        /*0014*/ 	.word	0x00000000


	//----- nvinfo : EIATTR_FRAME_SIZE
	.align		4
.L_21:
        /*0018*/ 	.byte	0x04, 0x11
        /*001a*/ 	.short	(.L_23 - .L_22)
	.align		4
.L_22:
        /*001c*/ 	.word	index@($__internal_1_$__cuda_sm10x_tcgen05_guardrail_trap_phase_invalid_during_alloc)
        /*0020*/ 	.word	0x00000000


	//----- nvinfo : EIATTR_FRAME_SIZE
	.align		4
.L_23:
        /*0024*/ 	.byte	0x04, 0x11
        /*0026*/ 	.short	(.L_25 - .L_24)
	.align		4
.L_24:
        /*0028*/ 	.word	index@($__internal_0_$__cuda_sm10x_tcgen05_guardrail_trap_col_being_dealloced_not_returned_by_alloc)
        /*002c*/ 	.word	0x00000000


	//----- nvinfo : EIATTR_FRAME_SIZE
	.align		4
.L_25:
        /*0030*/ 	.byte	0x04, 0x11
        /*0032*/ 	.short	(.L_27 - .L_26)
	.align		4
.L_26:
        /*0034*/ 	.word	index@(_ZN7cutlass13device_kernelINS_4gemm6kernel13GemmUniversalIN4cute5tupleIJiiiiEEENS1_10collective13CollectiveMmaINS1_35MainloopSm100TmaUmmaWarpSpecializedILi5ELi2ELi4ENS5_IJNS4_1CILi2EEENSA_ILi1EEESC_EEEEENS5_IJNSA_ILi128EEESF_NSA_ILi64EEEEEENS_6half_tENS5_IJlSC_lEEESI_SJ_NS4_8TiledMMAINS4_8MMA_AtomIJNS4_26SM100_MMA_F16BF16_2x1SM_SSISI_SI_fLi128ELi128ELNS4_4UMMA5MajorE0ELSO_0ELNSN_7ScaleInE0ELSP_0EEEEEENS4_6LayoutINS5_IJSC_SC_SC_EEENS5_IJNSA_ILi0EEESU_SU_EEEEENS5_IJNS4_10UnderscoreESX_SX_EEEEENS4_18SM100_TMA_2SM_LOADENS4_14ComposedLayoutINS4_7SwizzleILi3ELi4ELi3EEENS4_18smem_ptr_flag_bitsILi16EEENSS_INS5_IJNSA_ILi8EEESG_EEENS5_IJSG_SC_EEEEEEEvNS4_8identityES10_S1A_vS1B_EENS_8epilogue10collective18CollectiveEpilogueINS1D_23Sm100TmaWarpSpecializedILi4ELi2ELi16ELb1ELb0EEEJNS5_IJSG_SF_SG_EEENS5_IJNSS_ISG_SC_EENSS_INS5_IJNSA_ILi16EEESB_EEENS5_IJSC_SG_EEEEEEEESI_SJ_SI_SJ_NS1D_6fusion15FusionCallbacksIS1H_NS1P_17LinearCombinationISI_fSI_fLNS_15FloatRoundStyleE2EEES1I_S1O_JEEENS4_5SM1004TMEM4LOAD26SM100_TMEM_LOAD_32dp32b16xENS4_13SM90_TMA_LOADENS11_INS12_ILi1ELi4ELi3EEES15_NSS_INS5_IJS16_S1K_EEENS5_IJS1K_SC_EEEEEEENS4_39AutoVectorizingCopyWithAssumedAlignmentILi128EEENS4_14SM90_TMA_STOREES24_S26_S26_EEEvvEEEEvNT_6ParamsE)
        /*0038*/ 	.word	0x00000000


	//----- nvinfo : EIATTR_MIN_STACK_SIZE
	.align		4
.L_27:
        /*003c*/ 	.byte	0x04, 0x12
        /*003e*/ 	.short	(.L_29 - .L_28)
	.align		4
.L_28:
        /*0040*/ 	.word	index@(_ZN7cutlass13device_kernelINS_4gemm6kernel13GemmUniversalIN4cute5tupleIJiiiiEEENS1_10collective13CollectiveMmaINS1_35MainloopSm100TmaUmmaWarpSpecializedILi5ELi2ELi4ENS5_IJNS4_1CILi2EEENSA_ILi1EEESC_EEEEENS5_IJNSA_ILi128EEESF_NSA_ILi64EEEEEENS_6half_tENS5_IJlSC_lEEESI_SJ_NS4_8TiledMMAINS4_8MMA_AtomIJNS4_26SM100_MMA_F16BF16_2x1SM_SSISI_SI_fLi128ELi128ELNS4_4UMMA5MajorE0ELSO_0ELNSN_7ScaleInE0ELSP_0EEEEEENS4_6LayoutINS5_IJSC_SC_SC_EEENS5_IJNSA_ILi0EEESU_SU_EEEEENS5_IJNS4_10UnderscoreESX_SX_EEEEENS4_18SM100_TMA_2SM_LOADENS4_14ComposedLayoutINS4_7SwizzleILi3ELi4ELi3EEENS4_18smem_ptr_flag_bitsILi16EEENSS_INS5_IJNSA_ILi8EEESG_EEENS5_IJSG_SC_EEEEEEEvNS4_8identityES10_S1A_vS1B_EENS_8epilogue10collective18CollectiveEpilogueINS1D_23Sm100TmaWarpSpecializedILi4ELi2ELi16ELb1ELb0EEEJNS5_IJSG_SF_SG_EEENS5_IJNSS_ISG_SC_EENSS_INS5_IJNSA_ILi16EEESB_EEENS5_IJSC_SG_EEEEEEEESI_SJ_SI_SJ_NS1D_6fusion15FusionCallbacksIS1H_NS1P_17LinearCombinationISI_fSI_fLNS_15FloatRoundStyleE2EEES1I_S1O_JEEENS4_5SM1004TMEM4LOAD26SM100_TMEM_LOAD_32dp32b16xENS4_13SM90_TMA_LOADENS11_INS12_ILi1ELi4ELi3EEES15_NSS_INS5_IJS16_S1K_EEENS5_IJS1K_SC_EEEEEEENS4_39AutoVectorizingCopyWithAssumedAlignmentILi128EEENS4_14SM90_TMA_STOREES24_S26_S26_EEEvvEEEEvNT_6ParamsE)
        /*0044*/ 	.word	0x00000000
.L_29:


//--------------------- .nv.compat                --------------------------
	.section	.nv.compat,"",@"SHT_CUDA_COMPAT_INFO"
	.align	4
        /*0000*/ 	.byte	0x02, 0x09, 0x01, 0x00, 0x02, 0x02, 0x02, 0x00, 0x02, 0x05, 0x05, 0x00, 0x03, 0x07, 0x01, 0x01
        /*0010*/ 	.byte	0x02, 0x03, 0x01, 0x00, 0x02, 0x06, 0x01, 0x00, 0x04, 0x0b, 0x08, 0x00, 0x09, 0x00, 0x00, 0x00
        /*0020*/ 	.byte	0x00, 0x00, 0x00, 0x00


//--------------------- .nv.info._ZN7cutlass13device_kernelINS_4gemm6kernel13GemmUniversalIN4cute5tupleIJiiiiEEENS1_10collective13CollectiveMmaINS1_35MainloopSm100TmaUmmaWarpSpecializedILi5ELi2ELi4ENS5_IJNS4_1CILi2EEENSA_ILi1EEESC_EEEEENS5_IJNSA_ILi128EEESF_NSA_ILi64EEEEEENS_6half_tENS5_IJlSC_lEEESI_SJ_NS4_8TiledMMAINS4_8MMA_AtomIJNS4_26SM100_MMA_F16BF16_2x1SM_SSISI_SI_fLi128ELi128ELNS4_4UMMA5MajorE0ELSO_0ELNSN_7ScaleInE0ELSP_0EEEEEENS4_6LayoutINS5_IJSC_SC_SC_EEENS5_IJNSA_ILi0EEESU_SU_EEEEENS5_IJNS4_10UnderscoreESX_SX_EEEEENS4_18SM100_TMA_2SM_LOADENS4_14ComposedLayoutINS4_7SwizzleILi3ELi4ELi3EEENS4_18smem_ptr_flag_bitsILi16EEENSS_INS5_IJNSA_ILi8EEESG_EEENS5_IJSG_SC_EEEEEEEvNS4_8identityES10_S1A_vS1B_EENS_8epilogue10collective18CollectiveEpilogueINS1D_23Sm100TmaWarpSpecializedILi4ELi2ELi16ELb1ELb0EEEJNS5_IJSG_SF_SG_EEENS5_IJNSS_ISG_SC_EENSS_INS5_IJNSA_ILi16EEESB_EEENS5_IJSC_SG_EEEEEEEESI_SJ_SI_SJ_NS1D_6fusion15FusionCallbacksIS1H_NS1P_17LinearCombinationISI_fSI_fLNS_15FloatRoundStyleE2EEES1I_S1O_JEEENS4_5SM1004TMEM4LOAD26SM100_TMEM_LOAD_32dp32b16xENS4_13SM90_TMA_LOADENS11_INS12_ILi1ELi4ELi3EEES15_NSS_INS5_IJS16_S1K_EEENS5_IJS1K_SC_EEEEEEENS4_39AutoVectorizingCopyWithAssumedAlignmentILi128EEENS4_14SM90_TMA_STOREES24_S26_S26_EEEvvEEEEvNT_6ParamsE --------------------------
	.section	.nv.info._ZN7cutlass13device_kernelINS_4gemm6kernel13GemmUniversalIN4cute5tupleIJiiiiEEENS1_10collective13CollectiveMmaINS1_35MainloopSm100TmaUmmaWarpSpecializedILi5ELi2ELi4ENS5_IJNS4_1CILi2EEENSA_ILi1EEESC_EEEEENS5_IJNSA_ILi128EEESF_NSA_ILi64EEEEEENS_6half_tENS5_IJlSC_lEEESI_SJ_NS4_8TiledMMAINS4_8MMA_AtomIJNS4_26SM100_MMA_F16BF16_2x1SM_SSISI_SI_fLi128ELi128ELNS4_4UMMA5MajorE0ELSO_0ELNSN_7ScaleInE0ELSP_0EEEEEENS4_6LayoutINS5_IJSC_SC_SC_EEENS5_IJNSA_ILi0EEESU_SU_EEEEENS5_IJNS4_10UnderscoreESX_SX_EEEEENS4_18SM100_TMA_2SM_LOADENS4_14ComposedLayoutINS4_7SwizzleILi3ELi4ELi3EEENS4_18smem_ptr_flag_bitsILi16EEENSS_INS5_IJNSA_ILi8EEESG_EEENS5_IJSG_SC_EEEEEEEvNS4_8identityES10_S1A_vS1B_EENS_8epilogue10collective18CollectiveEpilogueINS1D_23Sm100TmaWarpSpecializedILi4ELi2ELi16ELb1ELb0EEEJNS5_IJSG_SF_SG_EEENS5_IJNSS_ISG_SC_EENSS_INS5_IJNSA_ILi16EEESB_EEENS5_IJSC_SG_EEEEEEEESI_SJ_SI_SJ_NS1D_6fusion15FusionCallbacksIS1H_NS1P_17LinearCombinationISI_fSI_fLNS_15FloatRoundStyleE2EEES1I_S1O_JEEENS4_5SM1004TMEM4LOAD26SM100_TMEM_LOAD_32dp32b16xENS4_13SM90_TMA_LOADENS11_INS12_ILi1ELi4ELi3EEES15_NSS_INS5_IJS16_S1K_EEENS5_IJS1K_SC_EEEEEEENS4_39AutoVectorizingCopyWithAssumedAlignmentILi128EEENS4_14SM90_TMA_STOREES24_S26_S26_EEEvvEEEEvNT_6ParamsE,"",@"SHT_CUDA_INFO"
	.sectionflags	@""
	.align	4


	//----- nvinfo : EIATTR_CUDA_API_VERSION
	.align		4
        /*0000*/ 	.byte	0x04, 0x37
        /*0002*/ 	.short	(.L_31 - .L_30)
.L_30:
        /*0004*/ 	.word	0x00000082


	//----- nvinfo : EIATTR_KPARAM_INFO
	.align		4
.L_31:
        /*0008*/ 	.byte	0x04, 0x17
        /*000a*/ 	.short	(.L_33 - .L_32)
.L_32:
        /*000c*/ 	.word	0x00000000
        /*0010*/ 	.short	0x0000
        /*0012*/ 	.short	0x0000
        /*0014*/ 	.byte	0x00, 0xf0, 0x01, 0x20


	//----- nvinfo : EIATTR_AT_ENTRY_FRAGMENTS
	.align		4
.L_33:
        /*0018*/ 	.byte	0x04, 0x4f
        /*001a*/ 	.short	(.L_35 - .L_34)


	//   ....[0]....
.L_34:
        /*001c*/ 	.word	0x00000007


	//----- nvinfo : EIATTR_RESERVED_SMEM_USED
	.align		4
.L_35:
        /*0020*/ 	.byte	0x01, 0x41
	.zero		2


	//----- nvinfo : EIATTR_SPARSE_MMA_MASK
	.align		4
        /*0024*/ 	.byte	0x03, 0x50
        /*0026*/ 	.short	0x0000


	//----- nvinfo : EIATTR_TCGEN05_2CTA_USED
	.align		4
        /*0028*/ 	.byte	0x01, 0x52
	.zero		2


	//----- nvinfo : EIATTR_MAXREG_COUNT
	.align		4
        /*002c*/ 	.byte	0x03, 0x1b
        /*002e*/ 	.short	0x00ff


	//----- nvinfo : EIATTR_NUM_BARRIERS
	.align		4
        /*0030*/ 	.byte	0x02, 0x4c
        /*0032*/ 	.byte	0x07
	.zero		1


	//----- nvinfo : EIATTR_EXTERNS
	.align		4
        /*0034*/ 	.byte	0x04, 0x0f
        /*0036*/ 	.short	(.L_37 - .L_36)


	//   ....[0]....
	.align		4
.L_36:
        /*0038*/ 	.word	index@(__assertfail)


	//----- nvinfo : EIATTR_MERCURY_ISA_VERSION
	.align		4
.L_37:
        /*003c*/ 	.byte	0x03, 0x5f
        /*003e*/ 	.short	0x0101


	//----- nvinfo : EIATTR_INT_WARP_WIDE_INSTR_OFFSETS
	.align		4
        /*0040*/ 	.byte	0x04, 0x31
        /*0042*/ 	.short	(.L_39 - .L_38)


	//   ....[0]....
.L_38:
        /*0044*/ 	.word	0x00000d30


	//   ....[1]....
        /*0048*/ 	.word	0x00000dd0


	//   ....[2]....
        /*004c*/ 	.word	0x00002100


	//   ....[3]....
        /*0050*/ 	.word	0x00004070


	//   ....[4]....
        /*0054*/ 	.word	0x00004090


	//   ....[5]....
        /*0058*/ 	.word	0x000040c0


	//   ....[6]....
        /*005c*/ 	.word	0x00004a00


	//   ....[7]....
        /*0060*/ 	.word	0x00004a20


	//   ....[8]....
        /*0064*/ 	.word	0x00004b10


	//   ....[9]....
        /*0068*/ 	.word	0x00004bd0


	//   ....[10]....
        /*006c*/ 	.word	0x00004bf0


	//   ....[11]....
        /*0070*/ 	.word	0x00004ce0


	//   ....[12]....
        /*0074*/ 	.word	0x00004db0


	//   ....[13]....
        /*0078*/ 	.word	0x00004dd0


	//   ....[14]....
        /*007c*/ 	.word	0x00004f00


	//   ....[15]....
        /*0080*/ 	.word	0x00005080


	//   ....[16]....
        /*0084*/ 	.word	0x00005090


	//   ....[17]....
        /*0088*/ 	.word	0x00005220


	//----- nvinfo : EIATTR_COOP_GROUP_MASK_REGIDS
	.align		4
.L_39:
        /*008c*/ 	.byte	0x04, 0x29
        /*008e*/ 	.short	(.L_41 - .L_40)


	//   ....[0]....
.L_40:
        /*0090*/ 	.word	0xffffffff


	//   ....[1]....
        /*0094*/ 	.word	0xffffffff


	//   ....[2]....
        /*0098*/ 	.word	0xffffffff


	//   ....[3]....
        /*009c*/ 	.word	0xffffffff


	//   ....[4]....
        /*00a0*/ 	.word	0xffffffff


	//   ....[5]....
        /*00a4*/ 	.word	0xffffffff


	//   ....[6]....
        /*00a8*/ 	.word	0xffffffff


	//   ....[7]....
        /*00ac*/ 	.word	0xffffffff


	//   ....[8]....
        /*00b0*/ 	.word	0xffffffff


	//   ....[9]....
        /*00b4*/ 	.word	0xffffffff


	//   ....[10]....
        /*00b8*/ 	.word	0xffffffff


	//   ....[11]....
        /*00bc*/ 	.word	0xffffffff


	//   ....[12]....
        /*00c0*/ 	.word	0xffffffff


	//   ....[13]....
        /*00c4*/ 	.word	0xffffffff


	//----- nvinfo : EIATTR_COOP_GROUP_INSTR_OFFSETS
	.align		4
.L_41:
        /*00c8*/ 	.byte	0x04, 0x28
        /*00ca*/ 	.short	(.L_43 - .L_42)


	//   ....[0]....
.L_42:
        /*00cc*/ 	.word	0x000000c0


	//   ....[1]....
        /*00d0*/ 	.word	0x00000500


	//   ....[2]....
        /*00d4*/ 	.word	0x000006a0


	//   ....[3]....
        /*00d8*/ 	.word	0x00000830


	//   ....[4]....
        /*00dc*/ 	.word	0x00000920


	//   ....[5]....
        /*00e0*/ 	.word	0x00000a80


	//   ....[6]....
        /*00e4*/ 	.word	0x00000c10


	//   ....[7]....
        /*00e8*/ 	.word	0x00000e50


	//   ....[8]....
        /*00ec*/ 	.word	0x00001fe0


	//   ....[9]....
        /*00f0*/ 	.word	0x00002e50


	//   ....[10]....
        /*00f4*/ 	.word	0x00003320


	//   ....[11]....
        /*00f8*/ 	.word	0x00003350


	//   ....[12]....
        /*00fc*/ 	.word	0x00003f70


	//   ....[13]....
        /*0100*/ 	.word	0x00004180


	//----- nvinfo : EIATTR_VRC_CTA_INIT_COUNT
	.align		4
.L_43:
        /*0104*/ 	.byte	0x02, 0x4a
        /*0106*/ 	.byte	0x80
	.zero		1


	//----- nvinfo : EIATTR_SYSCALL_OFFSETS
	.align		4
        /*0108*/ 	.byte	0x04, 0x46
        /*010a*/ 	.short	(.L_45 - .L_44)


	//   ....[0]....
.L_44:
        /*010c*/ 	.word	0x00005ce0


	//   ....[1]....
        /*0110*/ 	.word	0x00005dd0


	//   ....[2]....
        /*0114*/ 	.word	0x00006510


	//   ....[3]....
        /*0118*/ 	.word	0x00006e30


	//   ....[4]....
        /*011c*/ 	.word	0x000076f0


	//   ....[5]....
        /*0120*/ 	.word	0x00007fb0


	//----- nvinfo : EIATTR_MBARRIER_INSTR_OFFSETS
	.align		4
.L_45:
        /*0124*/ 	.byte	0x04, 0x39
        /*0126*/ 	.short	(.L_47 - .L_46)


	//   ....[0]....
.L_46:
        /*0128*/ 	.word	0x000005f0
        /*012c*/ 	.word	0x000000ff
        /*0130*/ 	.word	0x00000000
        /*0134*/ 	.short	0x0100
        /*0136*/ 	.byte	0x08
	.zero		1


	//   ....[1]....
        /*0138*/ 	.word	0x00000600
        /*013c*/ 	.word	0x000000ff
        /*0140*/ 	.word	0x00000028
        /*0144*/ 	.short	0x0100
        /*0146*/ 	.byte	0x08
	.zero		1


	//   ....[2]....
        /*0148*/ 	.word	0x00000610
        /*014c*/ 	.word	0x000000ff
        /*0150*/ 	.word	0x00000008
        /*0154*/ 	.short	0x0100
        /*0156*/ 	.byte	0x08
	.zero		1


	//   ....[3]....
        /*0158*/ 	.word	0x00000620
        /*015c*/ 	.word	0x000000ff
        /*0160*/ 	.word	0x00000030
        /*0164*/ 	.short	0x0100
        /*0166*/ 	.byte	0x08
	.zero		1


	//   ....[4]....
        /*0168*/ 	.word	0x00000630
        /*016c*/ 	.word	0x000000ff
        /*0170*/ 	.word	0x00000010
        /*0174*/ 	.short	0x0100
        /*0176*/ 	.byte	0x08
	.zero		1


	//   ....[5]....
        /*0178*/ 	.word	0x00000640
        /*017c*/ 	.word	0x000000ff
        /*0180*/ 	.word	0x00000038
        /*0184*/ 	.short	0x0100
        /*0186*/ 	.byte	0x08
	.zero		1


	//   ....[6]....
        /*0188*/ 	.word	0x00000650
        /*018c*/ 	.word	0x000000ff
        /*0190*/ 	.word	0x00000018
        /*0194*/ 	.short	0x0100
        /*0196*/ 	.byte	0x08
	.zero		1


	//   ....[7]....
        /*0198*/ 	.word	0x00000660
        /*019c*/ 	.word	0x000000ff
        /*01a0*/ 	.word	0x00000040
        /*01a4*/ 	.short	0x0100
        /*01a6*/ 	.byte	0x08
	.zero		1


	//   ....[8]....
        /*01a8*/ 	.word	0x00000670
        /*01ac*/ 	.word	0x000000ff
        /*01b0*/ 	.word	0x00000020
        /*01b4*/ 	.short	0x0100
        /*01b6*/ 	.byte	0x08
	.zero		1


	//   ....[9]....
        /*01b8*/ 	.word	0x00000680
        /*01bc*/ 	.word	0x000000ff
        /*01c0*/ 	.word	0x00000048
        /*01c4*/ 	.short	0x0100
        /*01c6*/ 	.byte	0x08
	.zero		1


	//   ....[10]....
        /*01c8*/ 	.word	0x000007a0
        /*01cc*/ 	.word	0x000000ff
        /*01d0*/ 	.word	0x00000050
        /*01d4*/ 	.short	0x0100
        /*01d6*/ 	.byte	0x09
	.zero		1


	//   ....[11]....
        /*01d8*/ 	.word	0x000007b0
        /*01dc*/ 	.word	0x000000ff
        /*01e0*/ 	.word	0x00000070
        /*01e4*/ 	.short	0x0100
        /*01e6*/ 	.byte	0x09
	.zero		1


	//   ....[12]....
        /*01e8*/ 	.word	0x000007c0
        /*01ec*/ 	.word	0x000000ff
        /*01f0*/ 	.word	0x00000058
        /*01f4*/ 	.short	0x0100
        /*01f6*/ 	.byte	0x09
	.zero		1


	//   ....[13]....
        /*01f8*/ 	.word	0x000007d0
        /*01fc*/ 	.word	0x000000ff
        /*0200*/ 	.word	0x00000078
        /*0204*/ 	.short	0x0100
        /*0206*/ 	.byte	0x09
	.zero		1


	//   ....[14]....
        /*0208*/ 	.word	0x000007e0
        /*020c*/ 	.word	0x000000ff
        /*0210*/ 	.word	0x00000060
        /*0214*/ 	.short	0x0100
        /*0216*/ 	.byte	0x09
	.zero		1


	//   ....[15]....
        /*0218*/ 	.word	0x000007f0
        /*021c*/ 	.word	0x000000ff
        /*0220*/ 	.word	0x00000080
        /*0224*/ 	.short	0x0100
        /*0226*/ 	.byte	0x09
	.zero		1


	//   ....[16]....
        /*0228*/ 	.word	0x00000800
        /*022c*/ 	.word	0x000000ff
        /*0230*/ 	.word	0x00000068
        /*0234*/ 	.short	0x0100
        /*0236*/ 	.byte	0x09
	.zero		1


	//   ....[17]....
        /*0238*/ 	.word	0x00000810
        /*023c*/ 	.word	0x000000ff
        /*0240*/ 	.word	0x00000088
        /*0244*/ 	.short	0x0100
        /*0246*/ 	.byte	0x09
	.zero		1


	//   ....[18]....
        /*0248*/ 	.word	0x000008f0
        /*024c*/ 	.word	0x000000ff
        /*0250*/ 	.word	0x00000090
        /*0254*/ 	.short	0x0100
        /*0256*/ 	.byte	0x08
	.zero		1


	//   ....[19]....
        /*0258*/ 	.word	0x00000900
        /*025c*/ 	.word	0x000000ff
        /*0260*/ 	.word	0x00000098
        /*0264*/ 	.short	0x0100
        /*0266*/ 	.byte	0x08
	.zero		1


	//   ....[20]....
        /*0268*/ 	.word	0x00000a30
        /*026c*/ 	.word	0x000000ff
        /*0270*/ 	.word	0x000000a0
        /*0274*/ 	.short	0x0100
        /*0276*/ 	.byte	0x08
	.zero		1


	//   ....[21]....
        /*0278*/ 	.word	0x00000a40
        /*027c*/ 	.word	0x000000ff
        /*0280*/ 	.word	0x000000b0
        /*0284*/ 	.short	0x0100
        /*0286*/ 	.byte	0x08
	.zero		1


	//   ....[22]....
        /*0288*/ 	.word	0x00000a50
        /*028c*/ 	.word	0x000000ff
        /*0290*/ 	.word	0x000000a8
        /*0294*/ 	.short	0x0100
        /*0296*/ 	.byte	0x08
	.zero		1


	//   ....[23]....
        /*0298*/ 	.word	0x00000a60
        /*029c*/ 	.word	0x000000ff
        /*02a0*/ 	.word	0x000000b8
        /*02a4*/ 	.short	0x0100
        /*02a6*/ 	.byte	0x08
	.zero		1


	//   ....[24]....
        /*02a8*/ 	.word	0x00000b80
        /*02ac*/ 	.word	0x000000ff
        /*02b0*/ 	.word	0x000000c0
        /*02b4*/ 	.short	0x0100
        /*02b6*/ 	.byte	0x09
	.zero		1


	//   ....[25]....
        /*02b8*/ 	.word	0x00000b90
        /*02bc*/ 	.word	0x000000ff
        /*02c0*/ 	.word	0x000000e0
        /*02c4*/ 	.short	0x0100
        /*02c6*/ 	.byte	0x09
	.zero		1


	//   ....[26]....
        /*02c8*/ 	.word	0x00000ba0
        /*02cc*/ 	.word	0x000000ff
        /*02d0*/ 	.word	0x000000c8
        /*02d4*/ 	.short	0x0100
        /*02d6*/ 	.byte	0x09
	.zero		1


	//   ....[27]....
        /*02d8*/ 	.word	0x00000bb0
        /*02dc*/ 	.word	0x000000ff
        /*02e0*/ 	.word	0x000000e8
        /*02e4*/ 	.short	0x0100
        /*02e6*/ 	.byte	0x09
	.zero		1


	//   ....[28]....
        /*02e8*/ 	.word	0x00000bc0
        /*02ec*/ 	.word	0x000000ff
        /*02f0*/ 	.word	0x000000d0
        /*02f4*/ 	.short	0x0100
        /*02f6*/ 	.byte	0x09
	.zero		1


	//   ....[29]....
        /*02f8*/ 	.word	0x00000bd0
        /*02fc*/ 	.word	0x000000ff
        /*0300*/ 	.word	0x000000f0
        /*0304*/ 	.short	0x0100
        /*0306*/ 	.byte	0x09
	.zero		1


	//   ....[30]....
        /*0308*/ 	.word	0x00000be0
        /*030c*/ 	.word	0x000000ff
        /*0310*/ 	.word	0x000000d8
        /*0314*/ 	.short	0x0100
        /*0316*/ 	.byte	0x09
	.zero		1


	//   ....[31]....
        /*0318*/ 	.word	0x00000bf0
        /*031c*/ 	.word	0x000000ff
        /*0320*/ 	.word	0x000000f8
        /*0324*/ 	.short	0x0100
        /*0326*/ 	.byte	0x09
	.zero		1


	//   ....[32]....
        /*0328*/ 	.word	0x00000ce0
        /*032c*/ 	.word	0x000000ff
        /*0330*/ 	.word	0x00000100
        /*0334*/ 	.short	0x0100
        /*0336*/ 	.byte	0x08
	.zero		1


	//   ....[33]....
        /*0338*/ 	.word	0x00000cf0
        /*033c*/ 	.word	0x000000ff
        /*0340*/ 	.word	0x00000110
        /*0344*/ 	.short	0x0100
        /*0346*/ 	.byte	0x08
	.zero		1


	//   ....[34]....
        /*0348*/ 	.word	0x00000d00
        /*034c*/ 	.word	0x000000ff
        /*0350*/ 	.word	0x00000108
        /*0354*/ 	.short	0x0100
        /*0356*/ 	.byte	0x08
	.zero		1


	//   ....[35]....
        /*0358*/ 	.word	0x00000d10
        /*035c*/ 	.word	0x000000ff
        /*0360*/ 	.word	0x00000118
        /*0364*/ 	.short	0x0100
        /*0366*/ 	.byte	0x08
	.zero		1


	//   ....[36]....
        /*0368*/ 	.word	0x00000e00
        /*036c*/ 	.word	0x000000ff
        /*0370*/ 	.word	0x00000120
        /*0374*/ 	.short	0x0100
        /*0376*/ 	.byte	0x07
	.zero		1


	//   ....[37]....
        /*0378*/ 	.word	0x00001810
        /*037c*/ 	.word	0x00000003
        /*0380*/ 	.word	0x00000110
        /*0384*/ 	.short	0x010a
        /*0386*/ 	.byte	0xff
	.zero		1


	//   ....[38]....
        /*0388*/ 	.word	0x00001840
        /*038c*/ 	.word	0x00000003
        /*0390*/ 	.word	0x00000100
        /*0394*/ 	.short	0x0101
        /*0396*/ 	.byte	0xff
	.zero		1


	//   ....[39]....
        /*0398*/ 	.word	0x00001940
        /*039c*/ 	.word	0x000000ff
        /*03a0*/ 	.word	0x00000028
        /*03a4*/ 	.short	0x010a
        /*03a6*/ 	.byte	0x08
	.zero		1


	//   ....[40]....
        /*03a8*/ 	.word	0x00001a00
        /*03ac*/ 	.word	0x000000ff
        /*03b0*/ 	.word	0x00000028
        /*03b4*/ 	.short	0x010a
        /*03b6*/ 	.byte	0x21
	.zero		1


	//   ....[41]....
        /*03b8*/ 	.word	0x00001bc0
        /*03bc*/ 	.word	0x000000ff
        /*03c0*/ 	.word	0x00000028
        /*03c4*/ 	.short	0x010a
        /*03c6*/ 	.byte	0x08
	.zero		1


	//   ....[42]....
        /*03c8*/ 	.word	0x00001ca0
        /*03cc*/ 	.word	0x000000ff
        /*03d0*/ 	.word	0x00000098
        /*03d4*/ 	.short	0x0101
        /*03d6*/ 	.byte	0x06
	.zero		1


	//   ....[43]....
        /*03d8*/ 	.word	0x00001cc0
        /*03dc*/ 	.word	0x000000ff
        /*03e0*/ 	.word	0x00000028
        /*03e4*/ 	.short	0x010a
        /*03e6*/ 	.byte	0x08
	.zero		1


	//   ....[44]....
        /*03e8*/ 	.word	0x00001d40
        /*03ec*/ 	.word	0x000000ff
        /*03f0*/ 	.word	0x00000028
        /*03f4*/ 	.short	0x010a
        /*03f6*/ 	.byte	0x11
	.zero		1


	//   ....[45]....
        /*03f8*/ 	.word	0x00001ed0
        /*03fc*/ 	.word	0x000000ff
        /*0400*/ 	.word	0x00000028
        /*0404*/ 	.short	0x010a
        /*0406*/ 	.byte	0x08
	.zero		1


	//   ....[46]....
        /*0408*/ 	.word	0x00002010
        /*040c*/ 	.word	0x00000002
        /*0410*/ 	.word	0x000000a0
        /*0414*/ 	.short	0x010a
        /*0416*/ 	.byte	0xff
	.zero		1


	//   ....[47]....
        /*0418*/ 	.word	0x000020d0
        /*041c*/ 	.word	0x00000002
        /*0420*/ 	.word	0x00000000
        /*0424*/ 	.short	0x0101
        /*0426*/ 	.byte	0xff
	.zero		1


	//   ....[48]....
        /*0428*/ 	.word	0x00002630
        /*042c*/ 	.word	0x000000ff
        /*0430*/ 	.word	0x00000000
        /*0434*/ 	.short	0x010a
        /*0436*/ 	.byte	0x04
	.zero		1


	//   ....[49]....
        /*0438*/ 	.word	0x000026c0
        /*043c*/ 	.word	0x000000ff
        /*0440*/ 	.word	0x00000000
        /*0444*/ 	.short	0x010a
        /*0446*/ 	.byte	0x04
	.zero		1


	//   ....[50]....
        /*0448*/ 	.word	0x00002750
        /*044c*/ 	.word	0x000000ff
        /*0450*/ 	.word	0x00000000
        /*0454*/ 	.short	0x010a
        /*0456*/ 	.byte	0x04
	.zero		1


	//   ....[51]....
        /*0458*/ 	.word	0x000027e0
        /*045c*/ 	.word	0x000000ff
        /*0460*/ 	.word	0x00000000
        /*0464*/ 	.short	0x010a
        /*0466*/ 	.byte	0x04
	.zero		1


	//   ....[52]....
        /*0468*/ 	.word	0x00002880
        /*046c*/ 	.word	0x00000000
        /*0470*/ 	.word	0x00000000
        /*0474*/ 	.short	0x010a
        /*0476*/ 	.byte	0xff
	.zero		1


	//   ....[53]....
        /*0478*/ 	.word	0x000029b0
        /*047c*/ 	.word	0x00000000
        /*0480*/ 	.word	0x00000100
        /*0484*/ 	.short	0x010a
        /*0486*/ 	.byte	0xff
	.zero		1


	//   ....[54]....
        /*0488*/ 	.word	0x00002a20
        /*048c*/ 	.word	0x00000004
        /*0490*/ 	.word	0x00000000
        /*0494*/ 	.short	0x0101
        /*0496*/ 	.byte	0xff
	.zero		1


	//   ....[55]....
        /*0498*/ 	.word	0x00002a40
        /*049c*/ 	.word	0x000000ff
        /*04a0*/ 	.word	0x000000b0
        /*04a4*/ 	.short	0x010a
        /*04a6*/ 	.byte	0x05
	.zero		1


	//   ....[56]....
        /*04a8*/ 	.word	0x00002b60
        /*04ac*/ 	.word	0x00000000
        /*04b0*/ 	.word	0x000000a0
        /*04b4*/ 	.short	0x010a
        /*04b6*/ 	.byte	0xff
	.zero		1


	//   ....[57]....
        /*04b8*/ 	.word	0x00002c60
        /*04bc*/ 	.word	0x00000000
        /*04c0*/ 	.word	0x00000000
        /*04c4*/ 	.short	0x0101
        /*04c6*/ 	.byte	0xff
	.zero		1


	//   ....[58]....
        /*04c8*/ 	.word	0x00002cf0
        /*04cc*/ 	.word	0x000000ff
        /*04d0*/ 	.word	0x000000b0
        /*04d4*/ 	.short	0x0106
        /*04d6*/ 	.byte	0x05
	.zero		1


	//   ....[59]....
        /*04d8*/ 	.word	0x00002d10
        /*04dc*/ 	.word	0x000000ff
        /*04e0*/ 	.word	0x000000b0
        /*04e4*/ 	.short	0x010a
        /*04e6*/ 	.byte	0x05
	.zero		1


	//   ....[60]....
        /*04e8*/ 	.word	0x00002da0
        /*04ec*/ 	.word	0x000000ff
        /*04f0*/ 	.word	0x000000b0
        /*04f4*/ 	.short	0x0106
        /*04f6*/ 	.byte	0x04
	.zero		1


	//   ....[61]....
        /*04f8*/ 	.word	0x00002de0
        /*04fc*/ 	.word	0x00000000
        /*0500*/ 	.word	0x000000b0
        /*0504*/ 	.short	0x010a
        /*0506*/ 	.byte	0xff
	.zero		1


	//   ....[62]....
        /*0508*/ 	.word	0x00003020
        /*050c*/ 	.word	0x000000ff
        /*0510*/ 	.word	0x00000008
        /*0514*/ 	.short	0x010a
        /*0516*/ 	.byte	0x06
	.zero		1


	//   ....[63]....
        /*0518*/ 	.word	0x00003040
        /*051c*/ 	.word	0x000000ff
        /*0520*/ 	.word	0x00000008
        /*0524*/ 	.short	0x010a
        /*0526*/ 	.byte	0x06
	.zero		1


	//   ....[64]....
        /*0528*/ 	.word	0x000031d0
        /*052c*/ 	.word	0x000000ff
        /*0530*/ 	.word	0x00000008
        /*0534*/ 	.short	0x010a
        /*0536*/ 	.byte	0x06
	.zero		1


	//   ....[65]....
        /*0538*/ 	.word	0x000031f0
        /*053c*/ 	.word	0x000000ff
        /*0540*/ 	.word	0x00000008
        /*0544*/ 	.short	0x010a
        /*0546*/ 	.byte	0x06
	.zero		1


	//   ....[66]....
        /*0548*/ 	.word	0x000032b0
        /*054c*/ 	.word	0x000000ff
        /*0550*/ 	.word	0x00000000
        /*0554*/ 	.short	0x0101
        /*0556*/ 	.byte	0x07
	.zero		1


	//   ....[67]....
        /*0558*/ 	.word	0x000035f0
        /*055c*/ 	.word	0x00000000
        /*0560*/ 	.word	0x000000a0
        /*0564*/ 	.short	0x010a
        /*0566*/ 	.byte	0xff
	.zero		1


	//   ....[68]....
        /*0568*/ 	.word	0x000036b0
        /*056c*/ 	.word	0x00000000
        /*0570*/ 	.word	0x00000000
        /*0574*/ 	.short	0x0101
        /*0576*/ 	.byte	0xff
	.zero		1


	//   ....[69]....
        /*0578*/ 	.word	0x00003770
        /*057c*/ 	.word	0x000000ff
        /*0580*/ 	.word	0x00000000
        /*0584*/ 	.short	0x010a
        /*0586*/ 	.byte	0x08
	.zero		1


	//   ....[70]....
        /*0588*/ 	.word	0x00003780
        /*058c*/ 	.word	0x000000ff
        /*0590*/ 	.word	0x000000e0
        /*0594*/ 	.short	0x010a
        /*0596*/ 	.byte	0x09
	.zero		1


	//   ....[71]....
        /*0598*/ 	.word	0x00003830
        /*059c*/ 	.word	0x000000ff
        /*05a0*/ 	.word	0x00000000
        /*05a4*/ 	.short	0x010a
        /*05a6*/ 	.byte	0x08
	.zero		1


	//   ....[72]....
        /*05a8*/ 	.word	0x00003960
        /*05ac*/ 	.word	0x000000ff
        /*05b0*/ 	.word	0x00000000
        /*05b4*/ 	.short	0x010a
        /*05b6*/ 	.byte	0x1e
	.zero		1


	//   ....[73]....
        /*05b8*/ 	.word	0x00003c60
        /*05bc*/ 	.word	0x000000ff
        /*05c0*/ 	.word	0x00000000
        /*05c4*/ 	.short	0x010a
        /*05c6*/ 	.byte	0x08
	.zero		1


	//   ....[74]....
        /*05c8*/ 	.word	0x00003cf0
        /*05cc*/ 	.word	0x000000ff
        /*05d0*/ 	.word	0x00000000
        /*05d4*/ 	.short	0x010a
        /*05d6*/ 	.byte	0x08
	.zero		1


	//   ....[75]....
        /*05d8*/ 	.word	0x00003d80
        /*05dc*/ 	.word	0x000000ff
        /*05e0*/ 	.word	0x00000000
        /*05e4*/ 	.short	0x010a
        /*05e6*/ 	.byte	0x08
	.zero		1


	//   ....[76]....
        /*05e8*/ 	.word	0x00003e20
        /*05ec*/ 	.word	0x00000000
        /*05f0*/ 	.word	0x00000000
        /*05f4*/ 	.short	0x010a
        /*05f6*/ 	.byte	0xff
	.zero		1


	//   ....[77]....
        /*05f8*/ 	.word	0x00003e60
        /*05fc*/ 	.word	0x00000000
        /*0600*/ 	.word	0x00000000
        /*0604*/ 	.short	0x010a
        /*0606*/ 	.byte	0xff
	.zero		1


	//   ....[78]....
        /*0608*/ 	.word	0x00003ed0
        /*060c*/ 	.word	0x000000ff
        /*0610*/ 	.word	0x00000000
        /*0614*/ 	.short	0x0101
        /*0616*/ 	.byte	0x05
	.zero		1


	//   ....[79]....
        /*0618*/ 	.word	0x00003f10
        /*061c*/ 	.word	0x000000ff
        /*0620*/ 	.word	0x00000120
        /*0624*/ 	.short	0x010a
        /*0626*/ 	.byte	0x07
	.zero		1


	//   ....[80]....
        /*0628*/ 	.word	0x00003f60
        /*062c*/ 	.word	0x000000ff
        /*0630*/ 	.word	0x00000000
        /*0634*/ 	.short	0x0101
        /*0636*/ 	.byte	0x05
	.zero		1


	//   ....[81]....
        /*0638*/ 	.word	0x000043b0
        /*063c*/ 	.word	0x00000000
        /*0640*/ 	.word	0x000000a0
        /*0644*/ 	.short	0x010a
        /*0646*/ 	.byte	0xff
	.zero		1


	//   ....[82]....
        /*0648*/ 	.word	0x00004470
        /*064c*/ 	.word	0x00000000
        /*0650*/ 	.word	0x00000000
        /*0654*/ 	.short	0x0101
        /*0656*/ 	.byte	0xff
	.zero		1


	//   ....[83]....
        /*0658*/ 	.word	0x00004790
        /*065c*/ 	.word	0x000000ff
        /*0660*/ 	.word	0x00000098
        /*0664*/ 	.short	0x010a
        /*0666*/ 	.byte	0x07
	.zero		1


	//   ....[84]....
        /*0668*/ 	.word	0x00004980
        /*066c*/ 	.word	0x000000ff
        /*0670*/ 	.word	0x00000070
        /*0674*/ 	.short	0x010a
        /*0676*/ 	.byte	0x07
	.zero		1


	//   ....[85]....
        /*0678*/ 	.word	0x00004b70
        /*067c*/ 	.word	0x000000ff
        /*0680*/ 	.word	0x00000050
        /*0684*/ 	.short	0x010b
        /*0686*/ 	.byte	0x07
	.zero		1


	//   ....[86]....
        /*0688*/ 	.word	0x00004b80
        /*068c*/ 	.word	0x000000ff
        /*0690*/ 	.word	0x00000000
        /*0694*/ 	.short	0x0101
        /*0696*/ 	.byte	0x0e
	.zero		1


	//   ....[87]....
        /*0698*/ 	.word	0x00004ba0
        /*069c*/ 	.word	0x000000ff
        /*06a0*/ 	.word	0x00000078
        /*06a4*/ 	.short	0x010a
        /*06a6*/ 	.byte	0x07
	.zero		1


	//   ....[88]....
        /*06a8*/ 	.word	0x00004d50
        /*06ac*/ 	.word	0x000000ff
        /*06b0*/ 	.word	0x00000058
        /*06b4*/ 	.short	0x010b
        /*06b6*/ 	.byte	0x07
	.zero		1


	//   ....[89]....
        /*06b8*/ 	.word	0x00004d60
        /*06bc*/ 	.word	0x000000ff
        /*06c0*/ 	.word	0x00000000
        /*06c4*/ 	.short	0x0101
        /*06c6*/ 	.byte	0x0e
	.zero		1


	//   ....[90]....
        /*06c8*/ 	.word	0x00004d70
        /*06cc*/ 	.word	0x000000ff
        /*06d0*/ 	.word	0x00000080
        /*06d4*/ 	.short	0x010a
        /*06d6*/ 	.byte	0x07
	.zero		1


	//   ....[91]....
        /*06d8*/ 	.word	0x00004fa0
        /*06dc*/ 	.word	0x000000ff
        /*06e0*/ 	.word	0x00000060
        /*06e4*/ 	.short	0x010b
        /*06e6*/ 	.byte	0x07
	.zero		1


	//   ....[92]....
        /*06e8*/ 	.word	0x00005010
        /*06ec*/ 	.word	0x000000ff
        /*06f0*/ 	.word	0x00000000
        /*06f4*/ 	.short	0x0101
        /*06f6*/ 	.byte	0x0e
	.zero		1


	//   ....[93]....
        /*06f8*/ 	.word	0x00005050
        /*06fc*/ 	.word	0x000000ff
        /*0700*/ 	.word	0x00000088
        /*0704*/ 	.short	0x010a
        /*0706*/ 	.byte	0x07
	.zero		1


	//   ....[94]....
        /*0708*/ 	.word	0x00005280
        /*070c*/ 	.word	0x000000ff
        /*0710*/ 	.word	0x00000068
        /*0714*/ 	.short	0x010b
        /*0716*/ 	.byte	0x07
	.zero		1


	//   ....[95]....
        /*0718*/ 	.word	0x000052a0
        /*071c*/ 	.word	0x000000ff
        /*0720*/ 	.word	0x00000000
        /*0724*/ 	.short	0x0101
        /*0726*/ 	.byte	0x0d
	.zero		1


	//   ....[96]....
        /*0728*/ 	.word	0x000052d0
        /*072c*/ 	.word	0x000000ff
        /*0730*/ 	.word	0x00000070
        /*0734*/ 	.short	0x010a
        /*0736*/ 	.byte	0x07
	.zero		1


	//   ....[97]....
        /*0738*/ 	.word	0x000052f0
        /*073c*/ 	.word	0x000000ff
        /*0740*/ 	.word	0x00000078
        /*0744*/ 	.short	0x010a
        /*0746*/ 	.byte	0x07
	.zero		1


	//   ....[98]....
        /*0748*/ 	.word	0x00005310
        /*074c*/ 	.word	0x000000ff
        /*0750*/ 	.word	0x00000080
        /*0754*/ 	.short	0x010a
        /*0756*/ 	.byte	0x07
	.zero		1


	//   ....[99]....
        /*0758*/ 	.word	0x00005350
        /*075c*/ 	.word	0x00000000
        /*0760*/ 	.word	0x00000088
        /*0764*/ 	.short	0x010a
        /*0766*/ 	.byte	0xff
	.zero		1


	//   ....[100]....
        /*0768*/ 	.word	0x000056a0
        /*076c*/ 	.word	0x00000000
        /*0770*/ 	.word	0x000000a0
        /*0774*/ 	.short	0x010a
        /*0776*/ 	.byte	0xff
	.zero		1


	//   ....[101]....
        /*0778*/ 	.word	0x000057b0
        /*077c*/ 	.word	0x00000000
        /*0780*/ 	.word	0x00000000
        /*0784*/ 	.short	0x0101
        /*0786*/ 	.byte	0xff
	.zero		1


	//   ....[102]....
        /*0788*/ 	.word	0x000061d0
        /*078c*/ 	.word	0x000000ff
        /*0790*/ 	.word	0x00000050
        /*0794*/ 	.short	0x010a
        /*0796*/ 	.byte	0x30
	.zero		1


	//   ....[103]....
        /*0798*/ 	.word	0x00006210
        /*079c*/ 	.word	0x0000004a
        /*07a0*/ 	.word	0x000000c0
        /*07a4*/ 	.short	0x010a
        /*07a6*/ 	.byte	0xff
	.zero		1


	//   ....[104]....
        /*07a8*/ 	.word	0x00006320
        /*07ac*/ 	.word	0x000000ff
        /*07b0*/ 	.word	0x00000050
        /*07b4*/ 	.short	0x010a
        /*07b6*/ 	.byte	0x30
	.zero		1


	//   ....[105]....
        /*07b8*/ 	.word	0x000063f0
        /*07bc*/ 	.word	0x0000004a
        /*07c0*/ 	.word	0x000000c0
        /*07c4*/ 	.short	0x010a
        /*07c6*/ 	.byte	0xff
	.zero		1


	//   ....[106]....
        /*07c8*/ 	.word	0x00006ba0
        /*07cc*/ 	.word	0x00000000
        /*07d0*/ 	.word	0x00000000
        /*07d4*/ 	.short	0x0101
        /*07d6*/ 	.byte	0xff
	.zero		1


	//   ....[107]....
        /*07d8*/ 	.word	0x00006bb0
        /*07dc*/ 	.word	0x00000003
        /*07e0*/ 	.word	0x00000050
        /*07e4*/ 	.short	0x010a
        /*07e6*/ 	.byte	0xff
	.zero		1


	//   ....[108]....
        /*07e8*/ 	.word	0x00006c70
        /*07ec*/ 	.word	0x00000003
        /*07f0*/ 	.word	0x00000050
        /*07f4*/ 	.short	0x010a
        /*07f6*/ 	.byte	0xff
	.zero		1


	//   ....[109]....
        /*07f8*/ 	.word	0x00007460
        /*07fc*/ 	.word	0x00000052
        /*0800*/ 	.word	0x00000000
        /*0804*/ 	.short	0x0101
        /*0806*/ 	.byte	0xff
	.zero		1


	//   ....[110]....
        /*0808*/ 	.word	0x00007480
        /*080c*/ 	.word	0x00000053
        /*0810*/ 	.word	0x00000050
        /*0814*/ 	.short	0x010a
        /*0816*/ 	.byte	0xff
	.zero		1


	//   ....[111]....
        /*0818*/ 	.word	0x00007530
        /*081c*/ 	.word	0x00000053
        /*0820*/ 	.word	0x00000050
        /*0824*/ 	.short	0x010a
        /*0826*/ 	.byte	0xff
	.zero		1


	//   ....[112]....
        /*0828*/ 	.word	0x00007d20
        /*082c*/ 	.word	0x00000052
        /*0830*/ 	.word	0x00000000
        /*0834*/ 	.short	0x0101
        /*0836*/ 	.byte	0xff
	.zero		1


	//   ....[113]....
        /*0838*/ 	.word	0x00007d40
        /*083c*/ 	.word	0x00000058
        /*0840*/ 	.word	0x00000050
        /*0844*/ 	.short	0x010a
        /*0846*/ 	.byte	0xff
	.zero		1


	//   ....[114]....
        /*0848*/ 	.word	0x00007df0
        /*084c*/ 	.word	0x00000058
        /*0850*/ 	.word	0x00000050
        /*0854*/ 	.short	0x010a
        /*0856*/ 	.byte	0xff
	.zero		1


	//   ....[115]....
        /*0858*/ 	.word	0x000080a0
        /*085c*/ 	.word	0x0000004a
        /*0860*/ 	.word	0x00000000
        /*0864*/ 	.short	0x0101
        /*0866*/ 	.byte	0xff
	.zero		1


	//   ....[116]....
        /*0868*/ 	.word	0x00008630
        /*086c*/ 	.word	0x00000002
        /*0870*/ 	.word	0x00000000
        /*0874*/ 	.short	0x0101
        /*0876*/ 	.byte	0xff
	.zero		1


	//   ....[117]....
        /*0878*/ 	.word	0x000088a0
        /*087c*/ 	.word	0x000000ff
        /*0880*/ 	.word	0x00000000
        /*0884*/ 	.short	0x0101
        /*0886*/ 	.byte	0x04
	.zero		1


	//   ....[118]....
        /*0888*/ 	.word	0x000088c0
        /*088c*/ 	.word	0x00000003
        /*0890*/ 	.word	0x00000110
        /*0894*/ 	.short	0x010a
        /*0896*/ 	.byte	0xff
	.zero		1


	//   ....[119]....
        /*0898*/ 	.word	0x00008920
        /*089c*/ 	.word	0x00000002
        /*08a0*/ 	.word	0x00000028
        /*08a4*/ 	.short	0x010a
        /*08a6*/ 	.byte	0xff
	.zero		1


	//   ....[120]....
        /*08a8*/ 	.word	0x00008980
        /*08ac*/ 	.word	0x00000002
        /*08b0*/ 	.word	0x00000028
        /*08b4*/ 	.short	0x010a
        /*08b6*/ 	.byte	0xff
	.zero		1


	//   ....[121]....
        /*08b8*/ 	.word	0x000089d0
        /*08bc*/ 	.word	0x00000002
        /*08c0*/ 	.word	0x000000a0
        /*08c4*/ 	.short	0x010a
        /*08c6*/ 	.byte	0xff
	.zero		1


	//   ....[122]....
        /*08c8*/ 	.word	0x00008a30
        /*08cc*/ 	.word	0x00000000
        /*08d0*/ 	.word	0x00000000
        /*08d4*/ 	.short	0x010a
        /*08d6*/ 	.byte	0xff
	.zero		1


	//   ....[123]....
        /*08d8*/ 	.word	0x00008a90
        /*08dc*/ 	.word	0x00000000
        /*08e0*/ 	.word	0x00000000
        /*08e4*/ 	.short	0x010a
        /*08e6*/ 	.byte	0xff
	.zero		1


	//   ....[124]....
        /*08e8*/ 	.word	0x00008af0
        /*08ec*/ 	.word	0x00000000
        /*08f0*/ 	.word	0x00000000
        /*08f4*/ 	.short	0x010a
        /*08f6*/ 	.byte	0xff
	.zero		1


	//   ....[125]....
        /*08f8*/ 	.word	0x00008b50
        /*08fc*/ 	.word	0x00000000
        /*0900*/ 	.word	0x00000000
        /*0904*/ 	.short	0x010a
        /*0906*/ 	.byte	0xff
	.zero		1


	//   ....[126]....
        /*0908*/ 	.word	0x00008ba0
        /*090c*/ 	.word	0x00000000
        /*0910*/ 	.word	0x00000100
        /*0914*/ 	.short	0x010a
        /*0916*/ 	.byte	0xff
	.zero		1


	//   ....[127]....
        /*0918*/ 	.word	0x00008c00
        /*091c*/ 	.word	0x00000000
        /*0920*/ 	.word	0x000000b0
        /*0924*/ 	.short	0x010a
        /*0926*/ 	.byte	0xff
	.zero		1


	//   ....[128]....
        /*0928*/ 	.word	0x00008c50
        /*092c*/ 	.word	0x00000000
        /*0930*/ 	.word	0x000000a0
        /*0934*/ 	.short	0x010a
        /*0936*/ 	.byte	0xff
	.zero		1


	//   ....[129]....
        /*0938*/ 	.word	0x00008cb0
        /*093c*/ 	.word	0x00000000
        /*0940*/ 	.word	0x000000b0
        /*0944*/ 	.short	0x010a
        /*0946*/ 	.byte	0xff
	.zero		1


	//   ....[130]....
        /*0948*/ 	.word	0x00008d10
        /*094c*/ 	.word	0x00000004
        /*0950*/ 	.word	0x00000008
        /*0954*/ 	.short	0x010a
        /*0956*/ 	.byte	0xff
	.zero		1


	//   ....[131]....
        /*0958*/ 	.word	0x00008df0
        /*095c*/ 	.word	0x00000002
        /*0960*/ 	.word	0x00000008
        /*0964*/ 	.short	0x010a
        /*0966*/ 	.byte	0xff
	.zero		1


	//   ....[132]....
        /*0968*/ 	.word	0x00008e40
        /*096c*/ 	.word	0x00000000
        /*0970*/ 	.word	0x000000a0
        /*0974*/ 	.short	0x010a
        /*0976*/ 	.byte	0xff
	.zero		1


	//   ....[133]....
        /*0978*/ 	.word	0x00008ea0
        /*097c*/ 	.word	0x00000000
        /*0980*/ 	.word	0x000000e0
        /*0984*/ 	.short	0x010a
        /*0986*/ 	.byte	0xff
	.zero		1


	//   ....[134]....
        /*0988*/ 	.word	0x00008f00
        /*098c*/ 	.word	0x00000000
        /*0990*/ 	.word	0x00000000
        /*0994*/ 	.short	0x010a
        /*0996*/ 	.byte	0xff
	.zero		1


	//   ....[135]....
        /*0998*/ 	.word	0x00008f60
        /*099c*/ 	.word	0x00000000
        /*09a0*/ 	.word	0x00000000
        /*09a4*/ 	.short	0x010a
        /*09a6*/ 	.byte	0xff
	.zero		1


	//   ....[136]....
        /*09a8*/ 	.word	0x00008fc0
        /*09ac*/ 	.word	0x00000000
        /*09b0*/ 	.word	0x00000000
        /*09b4*/ 	.short	0x010a
        /*09b6*/ 	.byte	0xff
	.zero		1


	//   ....[137]....
        /*09b8*/ 	.word	0x00009020
        /*09bc*/ 	.word	0x00000000
        /*09c0*/ 	.word	0x00000000
        /*09c4*/ 	.short	0x010a
        /*09c6*/ 	.byte	0xff
	.zero		1


	//   ....[138]....
        /*09c8*/ 	.word	0x00009080
        /*09cc*/ 	.word	0x00000000
        /*09d0*/ 	.word	0x00000120
        /*09d4*/ 	.short	0x010a
        /*09d6*/ 	.byte	0xff
	.zero		1


	//   ....[139]....
        /*09d8*/ 	.word	0x000090d0
        /*09dc*/ 	.word	0x00000000
        /*09e0*/ 	.word	0x000000a0
        /*09e4*/ 	.short	0x010a
        /*09e6*/ 	.byte	0xff
	.zero		1


	//   ....[140]....
        /*09e8*/ 	.word	0x00009130
        /*09ec*/ 	.word	0x00000000
        /*09f0*/ 	.word	0x00000098
        /*09f4*/ 	.short	0x010a
        /*09f6*/ 	.byte	0xff
	.zero		1


	//   ....[141]....
        /*09f8*/ 	.word	0x00009190
        /*09fc*/ 	.word	0x00000003
        /*0a00*/ 	.word	0x00000070
        /*0a04*/ 	.short	0x010a
        /*0a06*/ 	.byte	0xff
	.zero		1


	//   ....[142]....
        /*0a08*/ 	.word	0x000091f0
        /*0a0c*/ 	.word	0x00000003
        /*0a10*/ 	.word	0x00000078
        /*0a14*/ 	.short	0x010a
        /*0a16*/ 	.byte	0xff
	.zero		1


	//   ....[143]....
        /*0a18*/ 	.word	0x00009250
        /*0a1c*/ 	.word	0x00000003
        /*0a20*/ 	.word	0x00000080
        /*0a24*/ 	.short	0x010a
        /*0a26*/ 	.byte	0xff
	.zero		1


	//   ....[144]....
        /*0a28*/ 	.word	0x000092b0
        /*0a2c*/ 	.word	0x00000003
        /*0a30*/ 	.word	0x00000088
        /*0a34*/ 	.short	0x010a
        /*0a36*/ 	.byte	0xff
	.zero		1


	//   ....[145]....
        /*0a38*/ 	.word	0x00009310
        /*0a3c*/ 	.word	0x00000000
        /*0a40*/ 	.word	0x00000070
        /*0a44*/ 	.short	0x010a
        /*0a46*/ 	.byte	0xff
	.zero		1


	//   ....[146]....
        /*0a48*/ 	.word	0x00009370
        /*0a4c*/ 	.word	0x00000000
        /*0a50*/ 	.word	0x00000078
        /*0a54*/ 	.short	0x010a
        /*0a56*/ 	.byte	0xff
	.zero		1


	//   ....[147]....
        /*0a58*/ 	.word	0x000093d0
        /*0a5c*/ 	.word	0x00000000
        /*0a60*/ 	.word	0x00000080
        /*0a64*/ 	.short	0x010a
        /*0a66*/ 	.byte	0xff
	.zero		1


	//   ....[148]....
        /*0a68*/ 	.word	0x00009420
        /*0a6c*/ 	.word	0x00000000
        /*0a70*/ 	.word	0x000000a0
        /*0a74*/ 	.short	0x010a
        /*0a76*/ 	.byte	0xff
	.zero		1


	//   ....[149]....
        /*0a78*/ 	.word	0x00009480
        /*0a7c*/ 	.word	0x00000000
        /*0a80*/ 	.word	0x00000050
        /*0a84*/ 	.short	0x010a
        /*0a86*/ 	.byte	0xff
	.zero		1


	//   ....[150]....
        /*0a88*/ 	.word	0x000094d0
        /*0a8c*/ 	.word	0x0000004a
        /*0a90*/ 	.word	0x000000c0
        /*0a94*/ 	.short	0x010a
        /*0a96*/ 	.byte	0xff
	.zero		1


	//   ....[151]....
        /*0a98*/ 	.word	0x00009520
        /*0a9c*/ 	.word	0x00000003
        /*0aa0*/ 	.word	0x00000050
        /*0aa4*/ 	.short	0x010a
        /*0aa6*/ 	.byte	0xff
	.zero		1


	//   ....[152]....
        /*0aa8*/ 	.word	0x00009570
        /*0aac*/ 	.word	0x00000053
        /*0ab0*/ 	.word	0x00000050
        /*0ab4*/ 	.short	0x010a
        /*0ab6*/ 	.byte	0xff
	.zero		1


	//   ....[153]....
        /*0ab8*/ 	.word	0x000095c0
        /*0abc*/ 	.word	0x00000058
        /*0ac0*/ 	.word	0x00000050
        /*0ac4*/ 	.short	0x010a
        /*0ac6*/ 	.byte	0xff
	.zero		1


	//----- nvinfo : EIATTR_NUM_MBARRIERS
	.align		4
.L_47:
        /*0ac8*/ 	.byte	0x03, 0x38
        /*0aca*/ 	.short	0x0025


	//----- nvinfo : EIATTR_EXIT_INSTR_OFFSETS
	.align		4
        /*0acc*/ 	.byte	0x04, 0x1c
        /*0ace*/ 	.short	(.L_49 - .L_48)


	//   ....[0]....
.L_48:
        /*0ad0*/ 	.word	0x000028b0


	//   ....[1]....
        /*0ad4*/ 	.word	0x00002db0


	//   ....[2]....
        /*0ad8*/ 	.word	0x00002e10


	//   ....[3]....
        /*0adc*/ 	.word	0x00004190


	//   ....[4]....
        /*0ae0*/ 	.word	0x00005380


	//   ....[5]....
        /*0ae4*/ 	.word	0x000053c0


	//   ....[6]....
        /*0ae8*/ 	.word	0x00008790


	//   ....[7]....
        /*0aec*/ 	.word	0x00008810


	//   ....[8]....
        /*0af0*/ 	.word	0x00008840


	//   ....[9]....
        /*0af4*/ 	.word	0x000088b0


	//----- nvinfo : EIATTR_MAX_THREADS
	.align		4
.L_49:
        /*0af8*/ 	.byte	0x04, 0x05
        /*0afa*/ 	.short	(.L_51 - .L_50)
.L_50:
        /*0afc*/ 	.word	0x00000100
        /*0b00*/ 	.word	0x00000001
        /*0b04*/ 	.word	0x00000001


	//----- nvinfo : EIATTR_CRS_STACK_SIZE
	.align		4
.L_51:
        /*0b08*/ 	.byte	0x04, 0x1e
        /*0b0a*/ 	.short	(.L_53 - .L_52)
.L_52:
        /*0b0c*/ 	.word	0x00000000


	//----- nvinfo : EIATTR_CBANK_PARAM_SIZE
	.align		4
.L_53:
        /*0b10*/ 	.byte	0x03, 0x19
        /*0b12*/ 	.short	0x0800


	//----- nvinfo : EIATTR_PARAM_CBANK
	.align		4
        /*0b14*/ 	.byte	0x04, 0x0a
        /*0b16*/ 	.short	(.L_55 - .L_54)
	.align		4
.L_54:
        /*0b18*/ 	.word	index@(.nv.constant0._ZN7cutlass13device_kernelINS_4gemm6kernel13GemmUniversalIN4cute5tupleIJiiiiEEENS1_10collective13CollectiveMmaINS1_35MainloopSm100TmaUmmaWarpSpecializedILi5ELi2ELi4ENS5_IJNS4_1CILi2EEENSA_ILi1EEESC_EEEEENS5_IJNSA_ILi128EEESF_NSA_ILi64EEEEEENS_6half_tENS5_IJlSC_lEEESI_SJ_NS4_8TiledMMAINS4_8MMA_AtomIJNS4_26SM100_MMA_F16BF16_2x1SM_SSISI_SI_fLi128ELi128ELNS4_4UMMA5MajorE0ELSO_0ELNSN_7ScaleInE0ELSP_0EEEEEENS4_6LayoutINS5_IJSC_SC_SC_EEENS5_IJNSA_ILi0EEESU_SU_EEEEENS5_IJNS4_10UnderscoreESX_SX_EEEEENS4_18SM100_TMA_2SM_LOADENS4_14ComposedLayoutINS4_7SwizzleILi3ELi4ELi3EEENS4_18smem_ptr_flag_bitsILi16EEENSS_INS5_IJNSA_ILi8EEESG_EEENS5_IJSG_SC_EEEEEEEvNS4_8identityES10_S1A_vS1B_EENS_8epilogue10collective18CollectiveEpilogueINS1D_23Sm100TmaWarpSpecializedILi4ELi2ELi16ELb1ELb0EEEJNS5_IJSG_SF_SG_EEENS5_IJNSS_ISG_SC_EENSS_INS5_IJNSA_ILi16EEESB_EEENS5_IJSC_SG_EEEEEEEESI_SJ_SI_SJ_NS1D_6fusion15FusionCallbacksIS1H_NS1P_17LinearCombinationISI_fSI_fLNS_15FloatRoundStyleE2EEES1I_S1O_JEEENS4_5SM1004TMEM4LOAD26SM100_TMEM_LOAD_32dp32b16xENS4_13SM90_TMA_LOADENS11_INS12_ILi1ELi4ELi3EEES15_NSS_INS5_IJS16_S1K_EEENS5_IJS1K_SC_EEEEEEENS4_39AutoVectorizingCopyWithAssumedAlignmentILi128EEENS4_14SM90_TMA_STOREES24_S26_S26_EEEvvEEEEvNT_6ParamsE)
        /*0b1c*/ 	.short	0x0380
        /*0b1e*/ 	.short	0x0800


	//----- nvinfo : EIATTR_SW_WAR
	.align		4
.L_55:
        /*0b20*/ 	.byte	0x04, 0x36
        /*0b22*/ 	.short	(.L_57 - .L_56)
.L_56:
        /*0b24*/ 	.word	0x00000008
.L_57:


//--------------------- .nv.callgraph             --------------------------
	.section	.nv.callgraph,"",@"SHT_CUDA_CALLGRAPH"
	.align	4
	.sectionentsize	8
	.align		4
        /*0000*/ 	.word	0x00000000
	.align		4
        /*0004*/ 	.word	0xffffffff
	.align		4
        /*0008*/ 	.word	index@(_ZN7cutlass13device_kernelINS_4gemm6kernel13GemmUniversalIN4cute5tupleIJiiiiEEENS1_10collective13CollectiveMmaINS1_35MainloopSm100TmaUmmaWarpSpecializedILi5ELi2ELi4ENS5_IJNS4_1CILi2EEENSA_ILi1EEESC_EEEEENS5_IJNSA_ILi128EEESF_NSA_ILi64EEEEEENS_6half_tENS5_IJlSC_lEEESI_SJ_NS4_8TiledMMAINS4_8MMA_AtomIJNS4_26SM100_MMA_F16BF16_2x1SM_SSISI_SI_fLi128ELi128ELNS4_4UMMA5MajorE0ELSO_0ELNSN_7ScaleInE0ELSP_0EEEEEENS4_6LayoutINS5_IJSC_SC_SC_EEENS5_IJNSA_ILi0EEESU_SU_EEEEENS5_IJNS4_10UnderscoreESX_SX_EEEEENS4_18SM100_TMA_2SM_LOADENS4_14ComposedLayoutINS4_7SwizzleILi3ELi4ELi3EEENS4_18smem_ptr_flag_bitsILi16EEENSS_INS5_IJNSA_ILi8EEESG_EEENS5_IJSG_SC_EEEEEEEvNS4_8identityES10_S1A_vS1B_EENS_8epilogue10collective18CollectiveEpilogueINS1D_23Sm100TmaWarpSpecializedILi4ELi2ELi16ELb1ELb0EEEJNS5_IJSG_SF_SG_EEENS5_IJNSS_ISG_SC_EENSS_INS5_IJNSA_ILi16EEESB_EEENS5_IJSC_SG_EEEEEEEESI_SJ_SI_SJ_NS1D_6fusion15FusionCallbacksIS1H_NS1P_17LinearCombinationISI_fSI_fLNS_15FloatRoundStyleE2EEES1I_S1O_JEEENS4_5SM1004TMEM4LOAD26SM100_TMEM_LOAD_32dp32b16xENS4_13SM90_TMA_LOADENS11_INS12_ILi1ELi4ELi3EEES15_NSS_INS5_IJS16_S1K_EEENS5_IJS1K_SC_EEEEEEENS4_39AutoVectorizingCopyWithAssumedAlignmentILi128EEENS4_14SM90_TMA_STOREES24_S26_S26_EEEvvEEEEvNT_6ParamsE)
	.align		4
        /*000c*/ 	.word	index@(__assertfail)
	.align		4
        /*0010*/ 	.word	0x00000000
	.align		4
        /*0014*/ 	.word	0xfffffffe
	.align		4
        /*0018*/ 	.word	0x00000000
	.align		4
        /*001c*/ 	.word	0xfffffffd
	.align		4
        /*0020*/ 	.word	0x00000000
	.align		4
        /*0024*/ 	.word	0xfffffffc


//--------------------- .nv.constant4             --------------------------
	.section	.nv.constant4,"a",@progbits
	.align	8
	.align		8
.nv.constant4:
        /*0000*/ 	.dword	__assertfail
	.align		8
        /*0008*/ 	.dword	__unnamed_1
	.align		8
        /*0010*/ 	.dword	__unnamed_2
	.align		8
        /*0018*/ 	.dword	_ZN40_INTERNAL_fe0ae204_4_k_cu_80972608_283954cuda3std3__45__cpo5beginE
	.align		8
        /*0020*/ 	.dword	_ZN40_INTERNAL_fe0ae204_4_k_cu_80972608_283954cuda3std3__45__cpo3endE
	.align		8
        /*0028*/ 	.dword	_ZN40_INTERNAL_fe0ae204_4_k_cu_80972608_283954cuda3std3__45__cpo6cbeginE
	.align		8
        /*0030*/ 	.dword	_ZN40_INTERNAL_fe0ae204_4_k_cu_80972608_283954cuda3std3__45__cpo4cendE
	.align		8
        /*0038*/ 	.dword	_ZN40_INTERNAL_fe0ae204_4_k_cu_80972608_283954cuda3std3__442_GLOBAL__N__fe0ae204_4_k_cu_80972608_283956ignoreE
	.align		8
        /*0040*/ 	.dword	_ZN40_INTERNAL_fe0ae204_4_k_cu_80972608_283954cuda3std3__419piecewise_constructE
	.align		8
        /*0048*/ 	.dword	_ZN40_INTERNAL_fe0ae204_4_k_cu_80972608_283954cuda3std3__48in_placeE
	.align		8
        /*0050*/ 	.dword	_ZN40_INTERNAL_fe0ae204_4_k_cu_80972608_283954cuda3std6ranges3__45__cpo4swapE
	.align		8
        /*0058*/ 	.dword	_ZN40_INTERNAL_fe0ae204_4_k_cu_80972608_283954cuda3std6ranges3__45__cpo9iter_moveE
	.align		8
        /*0060*/ 	.dword	_ZN40_INTERNAL_fe0ae204_4_k_cu_80972608_283954cute7productE
	.align		8
        /*0068*/ 	.dword	_ZN40_INTERNAL_fe0ae204_4_k_cu_80972608_283954cute1_E
	.align		8
        /*0070*/ 	.dword	$str$25
	.align		8
        /*0078*/ 	.dword	$str$26
	.align		8
        /*0080*/ 	.dword	$str$27
	.align		8
        /*0088*/ 	.dword	$str$28


//--------------------- .text._ZN7cutlass13device_kernelINS_4gemm6kernel13GemmUniversalIN4cute5tupleIJiiiiEEENS1_10collective13CollectiveMmaINS1_35MainloopSm100TmaUmmaWarpSpecializedILi5ELi2ELi4ENS5_IJNS4_1CILi2EEENSA_ILi1EEESC_EEEEENS5_IJNSA_ILi128EEESF_NSA_ILi64EEEEEENS_6half_tENS5_IJlSC_lEEESI_SJ_NS4_8TiledMMAINS4_8MMA_AtomIJNS4_26SM100_MMA_F16BF16_2x1SM_SSISI_SI_fLi128ELi128ELNS4_4UMMA5MajorE0ELSO_0ELNSN_7ScaleInE0ELSP_0EEEEEENS4_6LayoutINS5_IJSC_SC_SC_EEENS5_IJNSA_ILi0EEESU_SU_EEEEENS5_IJNS4_10UnderscoreESX_SX_EEEEENS4_18SM100_TMA_2SM_LOADENS4_14ComposedLayoutINS4_7SwizzleILi3ELi4ELi3EEENS4_18smem_ptr_flag_bitsILi16EEENSS_INS5_IJNSA_ILi8EEESG_EEENS5_IJSG_SC_EEEEEEEvNS4_8identityES10_S1A_vS1B_EENS_8epilogue10collective18CollectiveEpilogueINS1D_23Sm100TmaWarpSpecializedILi4ELi2ELi16ELb1ELb0EEEJNS5_IJSG_SF_SG_EEENS5_IJNSS_ISG_SC_EENSS_INS5_IJNSA_ILi16EEESB_EEENS5_IJSC_SG_EEEEEEEESI_SJ_SI_SJ_NS1D_6fusion15FusionCallbacksIS1H_NS1P_17LinearCombinationISI_fSI_fLNS_15FloatRoundStyleE2EEES1I_S1O_JEEENS4_5SM1004TMEM4LOAD26SM100_TMEM_LOAD_32dp32b16xENS4_13SM90_TMA_LOADENS11_INS12_ILi1ELi4ELi3EEES15_NSS_INS5_IJS16_S1K_EEENS5_IJS1K_SC_EEEEEEENS4_39AutoVectorizingCopyWithAssumedAlignmentILi128EEENS4_14SM90_TMA_STOREES24_S26_S26_EEEvvEEEEvNT_6ParamsE --------------------------
	.section	.text._ZN7cutlass13device_kernelINS_4gemm6kernel13GemmUniversalIN4cute5tupleIJiiiiEEENS1_10collective13CollectiveMmaINS1_35MainloopSm100TmaUmmaWarpSpecializedILi5ELi2ELi4ENS5_IJNS4_1CILi2EEENSA_ILi1EEESC_EEEEENS5_IJNSA_ILi128EEESF_NSA_ILi64EEEEEENS_6half_tENS5_IJlSC_lEEESI_SJ_NS4_8TiledMMAINS4_8MMA_AtomIJNS4_26SM100_MMA_F16BF16_2x1SM_SSISI_SI_fLi128ELi128ELNS4_4UMMA5MajorE0ELSO_0ELNSN_7ScaleInE0ELSP_0EEEEEENS4_6LayoutINS5_IJSC_SC_SC_EEENS5_IJNSA_ILi0EEESU_SU_EEEEENS5_IJNS4_10UnderscoreESX_SX_EEEEENS4_18SM100_TMA_2SM_LOADENS4_14ComposedLayoutINS4_7SwizzleILi3ELi4ELi3EEENS4_18smem_ptr_flag_bitsILi16EEENSS_INS5_IJNSA_ILi8EEESG_EEENS5_IJSG_SC_EEEEEEEvNS4_8identityES10_S1A_vS1B_EENS_8epilogue10collective18CollectiveEpilogueINS1D_23Sm100TmaWarpSpecializedILi4ELi2ELi16ELb1ELb0EEEJNS5_IJSG_SF_SG_EEENS5_IJNSS_ISG_SC_EENSS_INS5_IJNSA_ILi16EEESB_EEENS5_IJSC_SG_EEEEEEEESI_SJ_SI_SJ_NS1D_6fusion15FusionCallbacksIS1H_NS1P_17LinearCombinationISI_fSI_fLNS_15FloatRoundStyleE2EEES1I_S1O_JEEENS4_5SM1004TMEM4LOAD26SM100_TMEM_LOAD_32dp32b16xENS4_13SM90_TMA_LOADENS11_INS12_ILi1ELi4ELi3EEES15_NSS_INS5_IJS16_S1K_EEENS5_IJS1K_SC_EEEEEEENS4_39AutoVectorizingCopyWithAssumedAlignmentILi128EEENS4_14SM90_TMA_STOREES24_S26_S26_EEEvvEEEEvNT_6ParamsE,"ax",@progbits
	.align	128
.text._ZN7cutlass13device_kernelINS_4gemm6kernel13GemmUniversalIN4cute5tupleIJiiiiEEENS1_10collective13CollectiveMmaINS1_35MainloopSm100TmaUmmaWarpSpecializedILi5ELi2ELi4ENS5_IJNS4_1CILi2EEENSA_ILi1EEESC_EEEEENS5_IJNSA_ILi128EEESF_NSA_ILi64EEEEEENS_6half_tENS5_IJlSC_lEEESI_SJ_NS4_8TiledMMAINS4_8MMA_AtomIJNS4_26SM100_MMA_F16BF16_2x1SM_SSISI_SI_fLi128ELi128ELNS4_4UMMA5MajorE0ELSO_0ELNSN_7ScaleInE0ELSP_0EEEEEENS4_6LayoutINS5_IJSC_SC_SC_EEENS5_IJNSA_ILi0EEESU_SU_EEEEENS5_IJNS4_10UnderscoreESX_SX_EEEEENS4_18SM100_TMA_2SM_LOADENS4_14ComposedLayoutINS4_7SwizzleILi3ELi4ELi3EEENS4_18smem_ptr_flag_bitsILi16EEENSS_INS5_IJNSA_ILi8EEESG_EEENS5_IJSG_SC_EEEEEEEvNS4_8identityES10_S1A_vS1B_EENS_8epilogue10collective18CollectiveEpilogueINS1D_23Sm100TmaWarpSpecializedILi4ELi2ELi16ELb1ELb0EEEJNS5_IJSG_SF_SG_EEENS5_IJNSS_ISG_SC_EENSS_INS5_IJNSA_ILi16EEESB_EEENS5_IJSC_SG_EEEEEEEESI_SJ_SI_SJ_NS1D_6fusion15FusionCallbacksIS1H_NS1P_17LinearCombinationISI_fSI_fLNS_15FloatRoundStyleE2EEES1I_S1O_JEEENS4_5SM1004TMEM4LOAD26SM100_TMEM_LOAD_32dp32b16xENS4_13SM90_TMA_LOADENS11_INS12_ILi1ELi4ELi3EEES15_NSS_INS5_IJS16_S1K_EEENS5_IJS1K_SC_EEEEEEENS4_39AutoVectorizingCopyWithAssumedAlignmentILi128EEENS4_14SM90_TMA_STOREES24_S26_S26_EEEvvEEEEvNT_6ParamsE:
        .type           _ZN7cutlass13device_kernelINS_4gemm6kernel13GemmUniversalIN4cute5tupleIJiiiiEEENS1_10collective13CollectiveMmaINS1_35MainloopSm100TmaUmmaWarpSpecializedILi5ELi2ELi4ENS5_IJNS4_1CILi2EEENSA_ILi1EEESC_EEEEENS5_IJNSA_ILi128EEESF_NSA_ILi64EEEEEENS_6half_tENS5_IJlSC_lEEESI_SJ_NS4_8TiledMMAINS4_8MMA_AtomIJNS4_26SM100_MMA_F16BF16_2x1SM_SSISI_SI_fLi128ELi128ELNS4_4UMMA5MajorE0ELSO_0ELNSN_7ScaleInE0ELSP_0EEEEEENS4_6LayoutINS5_IJSC_SC_SC_EEENS5_IJNSA_ILi0EEESU_SU_EEEEENS5_IJNS4_10UnderscoreESX_SX_EEEEENS4_18SM100_TMA_2SM_LOADENS4_14ComposedLayoutINS4_7SwizzleILi3ELi4ELi3EEENS4_18smem_ptr_flag_bitsILi16EEENSS_INS5_IJNSA_ILi8EEESG_EEENS5_IJSG_SC_EEEEEEEvNS4_8identityES10_S1A_vS1B_EENS_8epilogue10collective18CollectiveEpilogueINS1D_23Sm100TmaWarpSpecializedILi4ELi2ELi16ELb1ELb0EEEJNS5_IJSG_SF_SG_EEENS5_IJNSS_ISG_SC_EENSS_INS5_IJNSA_ILi16EEESB_EEENS5_IJSC_SG_EEEEEEEESI_SJ_SI_SJ_NS1D_6fusion15FusionCallbacksIS1H_NS1P_17LinearCombinationISI_fSI_fLNS_15FloatRoundStyleE2EEES1I_S1O_JEEENS4_5SM1004TMEM4LOAD26SM100_TMEM_LOAD_32dp32b16xENS4_13SM90_TMA_LOADENS11_INS12_ILi1ELi4ELi3EEES15_NSS_INS5_IJS16_S1K_EEENS5_IJS1K_SC_EEEEEEENS4_39AutoVectorizingCopyWithAssumedAlignmentILi128EEENS4_14SM90_TMA_STOREES24_S26_S26_EEEvvEEEEvNT_6ParamsE,@function
        .size           _ZN7cutlass13device_kernelINS_4gemm6kernel13GemmUniversalIN4cute5tupleIJiiiiEEENS1_10collective13CollectiveMmaINS1_35MainloopSm100TmaUmmaWarpSpecializedILi5ELi2ELi4ENS5_IJNS4_1CILi2EEENSA_ILi1EEESC_EEEEENS5_IJNSA_ILi128EEESF_NSA_ILi64EEEEEENS_6half_tENS5_IJlSC_lEEESI_SJ_NS4_8TiledMMAINS4_8MMA_AtomIJNS4_26SM100_MMA_F16BF16_2x1SM_SSISI_SI_fLi128ELi128ELNS4_4UMMA5MajorE0ELSO_0ELNSN_7ScaleInE0ELSP_0EEEEEENS4_6LayoutINS5_IJSC_SC_SC_EEENS5_IJNSA_ILi0EEESU_SU_EEEEENS5_IJNS4_10UnderscoreESX_SX_EEEEENS4_18SM100_TMA_2SM_LOADENS4_14ComposedLayoutINS4_7SwizzleILi3ELi4ELi3EEENS4_18smem_ptr_flag_bitsILi16EEENSS_INS5_IJNSA_ILi8EEESG_EEENS5_IJSG_SC_EEEEEEEvNS4_8identityES10_S1A_vS1B_EENS_8epilogue10collective18CollectiveEpilogueINS1D_23Sm100TmaWarpSpecializedILi4ELi2ELi16ELb1ELb0EEEJNS5_IJSG_SF_SG_EEENS5_IJNSS_ISG_SC_EENSS_INS5_IJNSA_ILi16EEESB_EEENS5_IJSC_SG_EEEEEEEESI_SJ_SI_SJ_NS1D_6fusion15FusionCallbacksIS1H_NS1P_17LinearCombinationISI_fSI_fLNS_15FloatRoundStyleE2EEES1I_S1O_JEEENS4_5SM1004TMEM4LOAD26SM100_TMEM_LOAD_32dp32b16xENS4_13SM90_TMA_LOADENS11_INS12_ILi1ELi4ELi3EEES15_NSS_INS5_IJS16_S1K_EEENS5_IJS1K_SC_EEEEEEENS4_39AutoVectorizingCopyWithAssumedAlignmentILi128EEENS4_14SM90_TMA_STOREES24_S26_S26_EEEvvEEEEvNT_6ParamsE,(.L_x_200 - _ZN7cutlass13device_kernelINS_4gemm6kernel13GemmUniversalIN4cute5tupleIJiiiiEEENS1_10collective13CollectiveMmaINS1_35MainloopSm100TmaUmmaWarpSpecializedILi5ELi2ELi4ENS5_IJNS4_1CILi2EEENSA_ILi1EEESC_EEEEENS5_IJNSA_ILi128EEESF_NSA_ILi64EEEEEENS_6half_tENS5_IJlSC_lEEESI_SJ_NS4_8TiledMMAINS4_8MMA_AtomIJNS4_26SM100_MMA_F16BF16_2x1SM_SSISI_SI_fLi128ELi128ELNS4_4UMMA5MajorE0ELSO_0ELNSN_7ScaleInE0ELSP_0EEEEEENS4_6LayoutINS5_IJSC_SC_SC_EEENS5_IJNSA_ILi0EEESU_SU_EEEEENS5_IJNS4_10UnderscoreESX_SX_EEEEENS4_18SM100_TMA_2SM_LOADENS4_14ComposedLayoutINS4_7SwizzleILi3ELi4ELi3EEENS4_18smem_ptr_flag_bitsILi16EEENSS_INS5_IJNSA_ILi8EEESG_EEENS5_IJSG_SC_EEEEEEEvNS4_8identityES10_S1A_vS1B_EENS_8epilogue10collective18CollectiveEpilogueINS1D_23Sm100TmaWarpSpecializedILi4ELi2ELi16ELb1ELb0EEEJNS5_IJSG_SF_SG_EEENS5_IJNSS_ISG_SC_EENSS_INS5_IJNSA_ILi16EEESB_EEENS5_IJSC_SG_EEEEEEEESI_SJ_SI_SJ_NS1D_6fusion15FusionCallbacksIS1H_NS1P_17LinearCombinationISI_fSI_fLNS_15FloatRoundStyleE2EEES1I_S1O_JEEENS4_5SM1004TMEM4LOAD26SM100_TMEM_LOAD_32dp32b16xENS4_13SM90_TMA_LOADENS11_INS12_ILi1ELi4ELi3EEES15_NSS_INS5_IJS16_S1K_EEENS5_IJS1K_SC_EEEEEEENS4_39AutoVectorizingCopyWithAssumedAlignmentILi128EEENS4_14SM90_TMA_STOREES24_S26_S26_EEEvvEEEEvNT_6ParamsE)
        .other          _ZN7cutlass13device_kernelINS_4gemm6kernel13GemmUniversalIN4cute5tupleIJiiiiEEENS1_10collective13CollectiveMmaINS1_35MainloopSm100TmaUmmaWarpSpecializedILi5ELi2ELi4ENS5_IJNS4_1CILi2EEENSA_ILi1EEESC_EEEEENS5_IJNSA_ILi128EEESF_NSA_ILi64EEEEEENS_6half_tENS5_IJlSC_lEEESI_SJ_NS4_8TiledMMAINS4_8MMA_AtomIJNS4_26SM100_MMA_F16BF16_2x1SM_SSISI_SI_fLi128ELi128ELNS4_4UMMA5MajorE0ELSO_0ELNSN_7ScaleInE0ELSP_0EEEEEENS4_6LayoutINS5_IJSC_SC_SC_EEENS5_IJNSA_ILi0EEESU_SU_EEEEENS5_IJNS4_10UnderscoreESX_SX_EEEEENS4_18SM100_TMA_2SM_LOADENS4_14ComposedLayoutINS4_7SwizzleILi3ELi4ELi3EEENS4_18smem_ptr_flag_bitsILi16EEENSS_INS5_IJNSA_ILi8EEESG_EEENS5_IJSG_SC_EEEEEEEvNS4_8identityES10_S1A_vS1B_EENS_8epilogue10collective18CollectiveEpilogueINS1D_23Sm100TmaWarpSpecializedILi4ELi2ELi16ELb1ELb0EEEJNS5_IJSG_SF_SG_EEENS5_IJNSS_ISG_SC_EENSS_INS5_IJNSA_ILi16EEESB_EEENS5_IJSC_SG_EEEEEEEESI_SJ_SI_SJ_NS1D_6fusion15FusionCallbacksIS1H_NS1P_17LinearCombinationISI_fSI_fLNS_15FloatRoundStyleE2EEES1I_S1O_JEEENS4_5SM1004TMEM4LOAD26SM100_TMEM_LOAD_32dp32b16xENS4_13SM90_TMA_LOADENS11_INS12_ILi1ELi4ELi3EEES15_NSS_INS5_IJS16_S1K_EEENS5_IJS1K_SC_EEEEEEENS4_39AutoVectorizingCopyWithAssumedAlignmentILi128EEENS4_14SM90_TMA_STOREES24_S26_S26_EEEvvEEEEvNT_6ParamsE,@"STO_CUDA_ENTRY STV_DEFAULT"
_ZN7cutlass13device_kernelINS_4gemm6kernel13GemmUniversalIN4cute5tupleIJiiiiEEENS1_10collective13CollectiveMmaINS1_35MainloopSm100TmaUmmaWarpSpecializedILi5ELi2ELi4ENS5_IJNS4_1CILi2EEENSA_ILi1EEESC_EEEEENS5_IJNSA_ILi128EEESF_NSA_ILi64EEEEEENS_6half_tENS5_IJlSC_lEEESI_SJ_NS4_8TiledMMAINS4_8MMA_AtomIJNS4_26SM100_MMA_F16BF16_2x1SM_SSISI_SI_fLi128ELi128ELNS4_4UMMA5MajorE0ELSO_0ELNSN_7ScaleInE0ELSP_0EEEEEENS4_6LayoutINS5_IJSC_SC_SC_EEENS5_IJNSA_ILi0EEESU_SU_EEEEENS5_IJNS4_10UnderscoreESX_SX_EEEEENS4_18SM100_TMA_2SM_LOADENS4_14ComposedLayoutINS4_7SwizzleILi3ELi4ELi3EEENS4_18smem_ptr_flag_bitsILi16EEENSS_INS5_IJNSA_ILi8EEESG_EEENS5_IJSG_SC_EEEEEEEvNS4_8identityES10_S1A_vS1B_EENS_8epilogue10collective18CollectiveEpilogueINS1D_23Sm100TmaWarpSpecializedILi4ELi2ELi16ELb1ELb0EEEJNS5_IJSG_SF_SG_EEENS5_IJNSS_ISG_SC_EENSS_INS5_IJNSA_ILi16EEESB_EEENS5_IJSC_SG_EEEEEEEESI_SJ_SI_SJ_NS1D_6fusion15FusionCallbacksIS1H_NS1P_17LinearCombinationISI_fSI_fLNS_15FloatRoundStyleE2EEES1I_S1O_JEEENS4_5SM1004TMEM4LOAD26SM100_TMEM_LOAD_32dp32b16xENS4_13SM90_TMA_LOADENS11_INS12_ILi1ELi4ELi3EEES15_NSS_INS5_IJS16_S1K_EEENS5_IJS1K_SC_EEEEEEENS4_39AutoVectorizingCopyWithAssumedAlignmentILi128EEENS4_14SM90_TMA_STOREES24_S26_S26_EEEvvEEEEvNT_6ParamsE:
[----:B------:R-:W1:Y:S01]  /*0000*/  LDC R1, c[0x0][0x37c] ;  /* 0x0000df00ff017b82 */ /* 0x000e620000000800 */
[----:B------:R-:W2:Y:S01]  /*0010*/  S2R R72, SR_TID.X ;  /* 0x0000000000487919 */ /* 0x000ea20000002100 */
[----:B------:R-:W3:Y:S06]  /*0020*/  LDCU.64 UR6, c[0x0][0x890] ;  /* 0x00011200ff0677ac */ /* 0x000eec0008000a00 */
[----:B------:R-:W4:Y:S01]  /*0030*/  S2UR UR37, SR_CgaCtaId ;  /* 0x00000000002579c3 */ /* 0x000f220000008800 */
[----:B------:R-:W-:Y:S02]  /*0040*/  PRMT R59, RZ, 0x7610, R59 ;  /* 0x00007610ff3b7816 */ /* 0x000fe4000000003b */
[----:B------:R-:W-:Y:S01]  /*0050*/  ELECT P1, URZ, PT ;  /* 0x0000000000ff782f */ /* 0x000fe20003820000 */
[----:B------:R-:W1:Y:S01]  /*0060*/  LDCU.64 UR46, c[0x0][0x358] ;  /* 0x00006b00ff2e77ac */ /* 0x000e620008000a00 */
[----:B---3--:R-:W-:-:S04]  /*0070*/  UISETP.NE.U32.AND UP0, UPT, UR6, URZ, UPT ;  /* 0x000000ff0600728c */ /* 0x008fc8000bf05070 */
[----:B------:R-:W-:Y:S02]  /*0080*/  UISETP.NE.AND.EX UP0, UPT, UR7, URZ, UPT, UP0 ;  /* 0x000000ff0700728c */ /* 0x000fe4000bf05300 */
[----:B----4-:R-:W-:Y:S02]  /*0090*/  ULOP3.LUT UR5, UR37, 0x1, URZ, 0xc0, !UPT ;  /* 0x0000000125057892 */ /* 0x010fe4000f8ec0ff */
[----:B------:R-:W-:Y:S01]  /*00a0*/  ULOP3.LUT UR4, UR37, 0x1, URZ, 0x3c, !UPT ;  /* 0x0000000125047892 */ /* 0x000fe2000f8e3cff */
[----:B--2---:R-:W-:-:S05]  /*00b0*/  SHF.R.U32.HI R66, RZ, 0x5, R72 ;  /* 0x00000005ff427819 */ /* 0x004fca0000011648 */
[----:B------:R-:W2:Y:S02]  /*00c0*/  SHFL.IDX PT, R0, R66, RZ, 0x1f ;  /* 0x00001fff42007589 */ /* 0x000ea400000e0000 */
[----:B--2---:R-:W-:Y:S01]  /*00d0*/  R2UR UR10, R0 ;  /* 0x00000000000a72ca */ /* 0x004fe200000e0000 */
[----:B-1----:R-:W-:-:S14]  /*00e0*/  BRA.U UP0, `(.L_x_0) ;  /* 0x00000001002c7547 */ /* 0x002fdc000b800000 */
[----:B------:R-:W1:Y:S02]  /*00f0*/  LDCU.64 UR8, c[0x0][0x888] ;  /* 0x00011100ff0877ac */ /* 0x000e640008000a00 */
[----:B-1----:R-:W-:-:S04]  /*0100*/  UISETP.NE.U32.AND UP0, UPT, UR8, URZ, UPT ;  /* 0x000000ff0800728c */ /* 0x002fc8000bf05070 */
[----:B------:R-:W-:-:S09]  /*0110*/  UISETP.NE.AND.EX UP0, UPT, UR9, URZ, UPT, UP0 ;  /* 0x000000ff0900728c */ /* 0x000fd2000bf05300 */
[----:B------:R-:W-:Y:S05]  /*0120*/  BRA.U !UP0, `(.L_x_1) ;  /* 0x0000000108107547 */ /* 0x000fea000b800000 */
[----:B------:R-:W1:Y:S02]  /*0130*/  LDC.64 R2, c[0x0][0x888] ;  /* 0x00022200ff027b82 */ /* 0x000e640000000a00 */
[----:B-1----:R1:W5:Y:S01]  /*0140*/  LDG.E R35, desc[UR46][R2.64] ;  /* 0x0000002e02237981 */ /* 0x002362000c1e1900 */
[----:B------:R-:W-:Y:S01]  /*0150*/  HFMA2 R59, -RZ, RZ, 0, 5.9604644775390625e-08 ;  /* 0x00000001ff3b7431 */ /* 0x000fe200000001ff */
[----:B------:R-:W-:Y:S05]  /*0160*/  BRA `(.L_x_0) ;  /* 0x00000000000c7947 */ /* 0x000fea0003800000 */
.L_x_1:
[----:B------:R-:W1:Y:S01]  /*0170*/  LDCU UR8, c[0x0][0x880] ;  /* 0x00011000ff0877ac */ /* 0x000e620008000800 */
[----:B------:R-:W-:Y:S01]  /*0180*/  HFMA2 R59, -RZ, RZ, 0, 5.9604644775390625e-08 ;  /* 0x00000001ff3b7431 */ /* 0x000fe200000001ff */
[----:B-1----:R-:W-:-:S07]  /*0190*/  MOV R35, UR8 ;  /* 0x0000000800237c02 */ /* 0x002fce0008000f00 */
.L_x_0:
[----:B------:R-:W2:Y:S02]  /*01a0*/  LDCU.64 UR8, c[0x0][0x8b0] ;  /* 0x00011600ff0877ac */ /* 0x000ea40008000a00 */
[----:B--2---:R-:W-:-:S04]  /*01b0*/  UISETP.NE.U32.AND UP0, UPT, UR8, URZ, UPT ;  /* 0x000000ff0800728c */ /* 0x004fc8000bf05070 */
[----:B------:R-:W-:-:S09]  /*01c0*/  UISETP.NE.AND.EX UP0, UPT, UR9, URZ, UPT, UP0 ;  /* 0x000000ff0900728c */ /* 0x000fd2000bf05300 */
[----:B------:R-:W-:Y:S05]  /*01d0*/  BRA.U UP0, `(.L_x_2) ;  /* 0x0000000100247547 */ /* 0x000fea000b800000 */
[----:B------:R-:W2:Y:S02]  /*01e0*/  LDCU.64 UR8, c[0x0][0x8a8] ;  /* 0x00011500ff0877ac */ /* 0x000ea40008000a00 */
[----:B--2---:R-:W-:-:S04]  /*01f0*/  UISETP.NE.U32.AND UP0, UPT, UR8, URZ, UPT ;  /* 0x000000ff0800728c */ /* 0x004fc8000bf05070 */
[----:B------:R-:W-:-:S09]  /*0200*/  UISETP.NE.AND.EX UP0, UPT, UR9, URZ, UPT, UP0 ;  /* 0x000000ff0900728c */ /* 0x000fd2000bf05300 */
[----:B------:R-:W-:Y:S05]  /*0210*/  BRA.U !UP0, `(.L_x_3) ;  /* 0x00000001080c7547 */ /* 0x000fea000b800000 */
[----:B------:R-:W2:Y:S02]  /*0220*/  LDC.64 R32, c[0x0][0x8a8] ;  /* 0x00022a00ff207b82 */ /* 0x000ea40000000a00 */
[----:B--2---:R2:W5:Y:S01]  /*0230*/  LDG.E R32, desc[UR46][R32.64] ;  /* 0x0000002e20207981 */ /* 0x004562000c1e1900 */
[----:B------:R-:W-:Y:S05]  /*0240*/  BRA `(.L_x_2) ;  /* 0x0000000000087947 */ /* 0x000fea0003800000 */
.L_x_3:
[----:B------:R-:W2:Y:S02]  /*0250*/  LDCU UR8, c[0x0][0x8a0] ;  /* 0x00011400ff0877ac */ /* 0x000ea40008000800 */
[----:B--2---:R-:W-:Y:S02]  /*0260*/  MOV R32, UR8 ;  /* 0x0000000800207c02 */ /* 0x004fe40008000f00 */
.L_x_2:
[----:B------:R-:W-:Y:S01]  /*0270*/  IMAD.U32 R0, RZ, RZ, UR10 ;  /* 0x0000000aff007e24 */ /* 0x000fe2000f8e00ff */
[----:B------:R-:W-:Y:S04]  /*0280*/  BSSY.RECONVERGENT B0, `(.L_x_4) ;  /* 0x000000c000007945 */ /* 0x000fe80003800200 */
[C---:B------:R-:W-:Y:S02]  /*0290*/  ISETP.NE.OR P2, PT, R0.reuse, 0x1, !P1 ;  /* 0x000000010000780c */ /* 0x040fe40004f45670 */
[----:B------:R-:W-:-:S11]  /*02a0*/  ISETP.NE.OR P0, PT, R0, 0x3, !P1 ;  /* 0x000000030000780c */ /* 0x000fd60004f05670 */
[----:B------:R-:W-:Y:S05]  /*02b0*/  @P2 BRA `(.L_x_5) ;  /* 0x0000000000202947 */ /* 0x000fea0003800000 */
[----:B------:R-:W3:Y:S02]  /*02c0*/  LDCU.64 UR8, c[0x0][0x348] ;  /* 0x00006900ff0877ac */ /* 0x000ee40008000a00 */
[----:B---3--:R-:W-:Y:S02]  /*02d0*/  UIADD3 UR12, UP1, UPT, UR8, 0x80, URZ ;  /* 0x00000080080c7890 */ /* 0x008fe4000ff3e0ff */
[----:B------:R-:W-:Y:S02]  /*02e0*/  UIADD3 UR8, UP0, UPT, UR8, 0x180, URZ ;  /* 0x0000018008087890 */ /* 0x000fe4000ff1e0ff */
[----:B------:R-:W-:Y:S02]  /*02f0*/  UIADD3.X UR13, UPT, UPT, URZ, UR9, URZ, UP1, !UPT ;  /* 0x00000009ff0d7290 */ /* 0x000fe40008ffe4ff */
[----:B------:R-:W-:-:S07]  /*0300*/  UIADD3.X UR9, UPT, UPT, URZ, UR9, URZ, UP0, !UPT ;  /* 0x00000009ff097290 */ /* 0x000fce00087fe4ff */
[----:B------:R3:W-:Y:S02]  /*0310*/  UTMACCTL.PF [UR12] ;  /* 0x000000000c0079b9 */ /* 0x0007e40008040000 */
[----:B------:R3:W-:Y:S02]  /*0320*/  UTMACCTL.PF [UR8] ;  /* 0x00000000080079b9 */ /* 0x0007e40008040000 */
[----:B---3--:R-:W-:Y:S01]  /*0330*/  NOP ;  /* 0x0000000000007918 */ /* 0x008fe20000000000 */
.L_x_5:
[----:B------:R-:W-:Y:S05]  /*0340*/  BSYNC.RECONVERGENT B0 ;  /* 0x0000000000007941 */ /* 0x000fea0003800200 */
.L_x_4:
[----:B------:R-:W-:Y:S04]  /*0350*/  BSSY.RECONVERGENT B0, `(.L_x_6) ;  /* 0x000000a000007945 */ /* 0x000fe80003800200 */
        /* <DEDUP_REMOVED lines=9> */
.L_x_7:
[----:B------:R-:W-:Y:S05]  /*03f0*/  BSYNC.RECONVERGENT B0 ;  /* 0x0000000000007941 */ /* 0x000fea0003800200 */
.L_x_6:
[----:B------:R-:W3:Y:S01]  /*0400*/  LDCU.64 UR8, c[0x0][0x888] ;  /* 0x00011100ff0877ac */ /* 0x000ee20008000a00 */
[----:B------:R-:W-:Y:S02]  /*0410*/  UISETP.EQ.U32.AND UP1, UPT, UR6, URZ, UPT ;  /* 0x000000ff0600728c */ /* 0x000fe4000bf22070 */
[----:B------:R-:W-:Y:S02]  /*0420*/  UPLOP3.LUT UP5, UPT, UPT, UPT, UPT, 0x80, 0x8 ;  /* 0x000000000008789c */ /* 0x000fe40003faf070 */
[----:B---3--:R-:W-:-:S04]  /*0430*/  UISETP.NE.U32.AND UP0, UPT, UR8, URZ, UPT ;  /* 0x000000ff0800728c */ /* 0x008fc8000bf05070 */
[----:B------:R-:W-:-:S04]  /*0440*/  UISETP.NE.AND.EX UP0, UPT, UR9, URZ, UPT, UP0 ;  /* 0x000000ff0900728c */ /* 0x000fc8000bf05300 */
[----:B------:R-:W-:-:S04]  /*0450*/  UISETP.EQ.OR.EX UP2, UPT, UR7, URZ, !UP0, UP1 ;  /* 0x000000ff0700728c */ /* 0x000fc8000c742710 */
[----:B------:R-:W-:-:S05]  /*0460*/  UP2UR UR50, UPR, URZ, 0x4 ;  /* 0x00000004ff327883 */ /* 0x000fca0008000000 */
[----:B------:R-:W-:Y:S07]  /*0470*/  BRA.U !UP2, `(.L_x_8) ;  /* 0x000000010a207547 */ /* 0x000fee000b800000 */
[----:B------:R-:W-:Y:S01]  /*0480*/  UISETP.NE.U32.AND UP2, UPT, UR6, URZ, UPT ;  /* 0x000000ff0600728c */ /* 0x000fe2000bf45070 */
[----:B-----5:R-:W-:Y:S01]  /*0490*/  FSETP.NEU.AND P0, PT, R35, RZ, PT ;  /* 0x000000ff2300720b */ /* 0x020fe20003f0d000 */
[----:B------:R-:W-:Y:S02]  /*04a0*/  USEL UR6, URZ, 0xffffffff, UP0 ;  /* 0xffffffffff067887 */ /* 0x000fe40008000000 */
[----:B------:R-:W-:-:S10]  /*04b0*/  UISETP.NE.AND.EX UP2, UPT, UR7, URZ, UPT, UP2 ;  /* 0x000000ff0700728c */ /* 0x000fd4000bf45320 */
[----:B------:R-:W-:Y:S01]  /*04c0*/  VOTEU.ANY UP1, P0 ;  /* 0x0000000000ff7886 */ /* 0x000fe20000020100 */
[----:B------:R-:W-:-:S04]  /*04d0*/  @!UP2 USEL UR6, URZ, 0xffffffff, UP1 ;  /* 0xffffffffff06a887 */ /* 0x000fc80008800000 */
[----:B------:R-:W-:-:S04]  /*04e0*/  ULOP3.LUT UR6, UR6, 0x1, URZ, 0xc0, !UPT ;  /* 0x0000000106067892 */ /* 0x000fc8000f8ec0ff */
[----:B------:R-:W-:-:S11]  /*04f0*/  UISETP.NE.U32.AND UP5, UPT, UR6, 0x1, UPT ;  /* 0x000000010600788c */ /* 0x000fd6000bfa5070 */
.L_x_8:
[----:B------:R-:W3:Y:S01]  /*0500*/  SHFL.IDX PT, R0, R66, RZ, 0x1f ;  /* 0x00001fff42007589 */ /* 0x000ee200000e0000 */
[----:B------:R-:W-:-:S04]  /*0510*/  UISETP.NE.AND UP1, UPT, UR10, 0x2, UPT ;  /* 0x000000020a00788c */ /* 0x000fc8000bf25270 */
[----:B------:R-:W-:Y:S02]  /*0520*/  UISETP.EQ.AND UP2, UPT, UR5, URZ, !UP1 ;  /* 0x000000ff0500728c */ /* 0x000fe4000cf42270 */
[----:B------:R-:W-:-:S04]  /*0530*/  USEL UR6, URZ, 0x1, UP1 ;  /* 0x00000001ff067887 */ /* 0x000fc80008800000 */
[----:B------:R-:W-:Y:S02]  /*0540*/  PLOP3.LUT P5, PT, P1, PT, UP2, 0x80, 0x8 ;  /* 0x000000000008781c */ /* 0x000fe40000faf028 */
[----:B---3--:R-:W-:-:S13]  /*0550*/  ISETP.NE.AND P0, PT, R0, RZ, PT ;  /* 0x000000ff0000720c */ /* 0x008fda0003f05270 */
[----:B------:R-:W-:Y:S05]  /*0560*/  @P0 BRA `(.L_x_9) ;  /* 0x00000000004c0947 */ /* 0x000fea0003800000 */
[----:B------:R-:W-:Y:S01]  /*0570*/  UMOV UR8, 0x400 ;  /* 0x0000040000087882 */ /* 0x000fe20000000000 */
[----:B------:R-:W-:Y:S01]  /*0580*/  UMOV UR7, 0x1 ;  /* 0x0000000100077882 */ /* 0x000fe20000000000 */
[----:B------:R-:W-:Y:S02]  /*0590*/  ULEA UR8, UR37, UR8, 0x18 ;  /* 0x0000000825087291 */ /* 0x000fe4000f8ec0ff */
[----:B------:R-:W-:-:S04]  /*05a0*/  UIADD3 UR12, UPT, UPT, -UR7, 0x100000, URZ ;  /* 0x00100000070c7890 */ /* 0x000fc8000fffe1ff */
[----:B------:R-:W-:Y:S02]  /*05b0*/  USHF.L.U32 UR13, UR12, 0xb, URZ ;  /* 0x0000000b0c0d7899 */ /* 0x000fe400080006ff */
[----:B------:R-:W-:Y:S01]  /*05c0*/  USHF.L.U32 UR12, UR12, 0x1, URZ ;  /* 0x000000010c0c7899 */ /* 0x000fe200080006ff */
[----:B------:R-:W-:Y:S01]  /*05d0*/  ELECT P0, URZ, PT ;  /* 0x0000000000ff782f */ /* 0x000fe20003800000 */
[----:B------:R-:W3:Y:S10]  /*05e0*/  FENCE.VIEW.ASYNC.S ;  /* 0x00000000000073c6 */ /* 0x000ef40000000000 */
[----:B---3--:R3:W4:Y:S01]  /*05f0*/  SYNCS.EXCH.64 URZ, [UR8], UR12 ;  /* 0x0000000c08ff75b2 */ /* 0x0087220008000100 */
[----:B------:R3:W1:Y:S01]  /*0600*/  SYNCS.EXCH.64 URZ, [UR8+0x28], UR12 ;  /* 0x0000280c08ff75b2 */ /* 0x0006620008000100 */
        /* <DEDUP_REMOVED lines=8> */
[----:B------:R-:W-:Y:S01]  /*0690*/  NOP ;  /* 0x0000000000007918 */ /* 0x000fe20000000000 */
.L_x_9:
[----:B------:R-:W2:Y:S01]  /*06a0*/  SHFL.IDX PT, R0, R66, RZ, 0x1f ;  /* 0x00001fff42007589 */ /* 0x000ea200000e0000 */
[----:B------:R-:W-:Y:S01]  /*06b0*/  NOP ;  /* 0x0000000000007918 */ /* 0x000fe20000000000 */
[----:B--2---:R-:W-:-:S13]  /*06c0*/  ISETP.NE.AND P0, PT, R0, 0x1, PT ;  /* 0x000000010000780c */ /* 0x004fda0003f05270 */
[----:B------:R-:W-:Y:S05]  /*06d0*/  @P0 BRA `(.L_x_10) ;  /* 0x0000000000540947 */ /* 0x000fea0003800000 */
[----:B------:R-:W-:Y:S01]  /*06e0*/  UMOV UR9, 0x400 ;  /* 0x0000040000097882 */ /* 0x000fe20000000000 */
[----:B---3--:R-:W-:Y:S01]  /*06f0*/  UMOV UR8, 0x20 ;  /* 0x0000002000087882 */ /* 0x008fe20000000000 */
[----:B------:R-:W-:Y:S01]  /*0700*/  UMOV UR7, 0x80 ;  /* 0x0000008000077882 */ /* 0x000fe20000000000 */
[----:B------:R-:W-:Y:S02]  /*0710*/  ULEA UR9, UR37, UR9, 0x18 ;  /* 0x0000000925097291 */ /* 0x000fe4000f8ec0ff */
[----:B------:R-:W-:-:S04]  /*0720*/  UIADD3 UR12, UPT, UPT, -UR8, 0x100000, URZ ;  /* 0x00100000080c7890 */ /* 0x000fc8000fffe1ff */
[----:B------:R-:W-:Y:S02]  /*0730*/  USHF.L.U32 UR13, UR12, 0xb, URZ ;  /* 0x0000000b0c0d7899 */ /* 0x000fe400080006ff */
[----:B------:R-:W-:Y:S02]  /*0740*/  USHF.L.U32 UR12, UR12, 0x1, URZ ;  /* 0x000000010c0c7899 */ /* 0x000fe400080006ff */
[----:B------:R-:W-:-:S04]  /*0750*/  UIADD3 UR14, UPT, UPT, -UR7, 0x100000, URZ ;  /* 0x00100000070e7890 */ /* 0x000fc8000fffe1ff */
[----:B------:R-:W-:Y:S02]  /*0760*/  USHF.L.U32 UR15, UR14, 0xb, URZ ;  /* 0x0000000b0e0f7899 */ /* 0x000fe400080006ff */
[----:B------:R-:W-:Y:S01]  /*0770*/  USHF.L.U32 UR14, UR14, 0x1, URZ ;  /* 0x000000010e0e7899 */ /* 0x000fe200080006ff */
[----:B------:R-:W-:Y:S01]  /*0780*/  ELECT P0, URZ, PT ;  /* 0x0000000000ff782f */ /* 0x000fe20003800000 */
[----:B------:R-:W2:Y:S02]  /*0790*/  FENCE.VIEW.ASYNC.S ;  /* 0x00000000000073c6 */ /* 0x000ea40000000000 */
[----:B--2---:R2:W3:Y:S08]  /*07a0*/  SYNCS.EXCH.64 URZ, [UR9+0x50], UR12 ;  /* 0x0000500c09ff75b2 */ /* 0x0044f00008000100 */
        /* <DEDUP_REMOVED lines=8> */
.L_x_10:
[----:B------:R-:W4:Y:S01]  /*0830*/  SHFL.IDX PT, R0, R66, RZ, 0x1f ;  /* 0x00001fff42007589 */ /* 0x000f2200000e0000 */
[----:B------:R-:W-:Y:S01]  /*0840*/  NOP ;  /* 0x0000000000007918 */ /* 0x000fe20000000000 */
[----:B----4-:R-:W-:-:S13]  /*0850*/  ISETP.NE.AND P0, PT, R0, 0x3, PT ;  /* 0x000000030000780c */ /* 0x010fda0003f05270 */
[----:B------:R-:W-:Y:S05]  /*0860*/  @P0 BRA `(.L_x_11) ;  /* 0x00000000002c0947 */ /* 0x000fea0003800000 */
[----:B---3--:R-:W-:Y:S01]  /*0870*/  UMOV UR8, 0x400 ;  /* 0x0000040000087882 */ /* 0x008fe20000000000 */
[----:B------:R-:W-:Y:S01]  /*0880*/  UMOV UR7, 0x20 ;  /* 0x0000002000077882 */ /* 0x000fe20000000000 */
[----:B------:R-:W-:Y:S02]  /*0890*/  ULEA UR8, UR37, UR8, 0x18 ;  /* 0x0000000825087291 */ /* 0x000fe4000f8ec0ff */
[----:B--2---:R-:W-:-:S04]  /*08a0*/  UIADD3 UR12, UPT, UPT, -UR7, 0x100000, URZ ;  /* 0x00100000070c7890 */ /* 0x004fc8000fffe1ff */
[----:B------:R-:W-:Y:S02]  /*08b0*/  USHF.L.U32 UR13, UR12, 0xb, URZ ;  /* 0x0000000b0c0d7899 */ /* 0x000fe400080006ff */
[----:B------:R-:W-:Y:S01]  /*08c0*/  USHF.L.U32 UR12, UR12, 0x1, URZ ;  /* 0x000000010c0c7899 */ /* 0x000fe200080006ff */
[----:B------:R-:W-:Y:S01]  /*08d0*/  ELECT P0, URZ, PT ;  /* 0x0000000000ff782f */ /* 0x000fe20003800000 */
[----:B------:R-:W2:Y:S10]  /*08e0*/  FENCE.VIEW.ASYNC.S ;  /* 0x00000000000073c6 */ /* 0x000eb40000000000 */
[----:B--2---:R4:W2:Y:S01]  /*08f0*/  SYNCS.EXCH.64 URZ, [UR8+0x90], UR12 ;  /* 0x0000900c08ff75b2 */ /* 0x0048a20008000100 */
[----:B------:R4:W3:Y:S02]  /*0900*/  SYNCS.EXCH.64 URZ, [UR8+0x98], UR12 ;  /* 0x0000980c08ff75b2 */ /* 0x0008e40008000100 */
[----:B----4-:R-:W-:Y:S01]  /*0910*/  NOP ;  /* 0x0000000000007918 */ /* 0x010fe20000000000 */
.L_x_11:
[----:B------:R-:W4:Y:S01]  /*0920*/  SHFL.IDX PT, R0, R66, RZ, 0x1f ;  /* 0x00001fff42007589 */ /* 0x000f2200000e0000 */
[----:B------:R-:W-:Y:S01]  /*0930*/  NOP ;  /* 0x0000000000007918 */ /* 0x000fe20000000000 */
[----:B----4-:R-:W-:-:S13]  /*0940*/  ISETP.NE.AND P0, PT, R0, 0x4, PT ;  /* 0x000000040000780c */ /* 0x010fda0003f05270 */
[----:B------:R-:W-:Y:S05]  /*0950*/  @P0 BRA `(.L_x_12) ;  /* 0x0000000000480947 */ /* 0x000fea0003800000 */
[----:B--2---:R-:W-:Y:S01]  /*0960*/  UMOV UR9, 0x1e0 ;  /* 0x000001e000097882 */ /* 0x004fe20000000000 */
[----:B---3--:R-:W-:Y:S01]  /*0970*/  UMOV UR8, 0x400 ;  /* 0x0000040000087882 */ /* 0x008fe20000000000 */
[----:B------:R-:W-:Y:S01]  /*0980*/  USEL UR9, UR9, 0x1a0, UP5 ;  /* 0x000001a009097887 */ /* 0x000fe2000a800000 */
        /* <DEDUP_REMOVED lines=10> */
[----:B--2---:R4:W2:Y:S08]  /*0a30*/  SYNCS.EXCH.64 URZ, [UR8+0xa0], UR12 ;  /* 0x0000a00c08ff75b2 */ /* 0x0048b00008000100 */
[----:B------:R4:W3:Y:S01]  /*0a40*/  SYNCS.EXCH.64 URZ, [UR8+0xb0], UR14 ;  /* 0x0000b00e08ff75b2 */ /* 0x0008e20008000100 */
[----:B------:R4:W1:Y:S01]  /*0a50*/  SYNCS.EXCH.64 URZ, [UR8+0xa8], UR12 ;  /* 0x0000a80c08ff75b2 */ /* 0x0008620008000100 */
[----:B------:R4:W1:Y:S02]  /*0a60*/  SYNCS.EXCH.64 URZ, [UR8+0xb8], UR14 ;  /* 0x0000b80e08ff75b2 */ /* 0x0008640008000100 */
[----:B----4-:R-:W-:Y:S01]  /*0a70*/  NOP ;  /* 0x0000000000007918 */ /* 0x010fe20000000000 */
.L_x_12:
[----:B------:R-:W4:Y:S01]  /*0a80*/  SHFL.IDX PT, R0, R66, RZ, 0x1f ;  /* 0x00001fff42007589 */ /* 0x000f2200000e0000 */
[----:B------:R-:W-:Y:S01]  /*0a90*/  NOP ;  /* 0x0000000000007918 */ /* 0x000fe20000000000 */
[----:B----4-:R-:W-:-:S13]  /*0aa0*/  ISETP.NE.AND P0, PT, R0, 0x5, PT ;  /* 0x000000050000780c */ /* 0x010fda0003f05270 */
[----:B------:R-:W-:Y:S05]  /*0ab0*/  @P0 BRA `(.L_x_13) ;  /* 0x0000000000540947 */ /* 0x000fea0003800000 */
[----:B--2---:R-:W-:Y:S01]  /*0ac0*/  UMOV UR9, 0x400 ;  /* 0x0000040000097882 */ /* 0x004fe20000000000 */
        /* <DEDUP_REMOVED lines=14> */
[----:B------:R4:W1:Y:S01]  /*0bb0*/  SYNCS.EXCH.64 URZ, [UR9+0xe8], UR14 ;  /* 0x0000e80e09ff75b2 */ /* 0x0008620008000100 */
[----:B------:R4:W1:Y:S01]  /*0bc0*/  SYNCS.EXCH.64 URZ, [UR9+0xd0], UR12 ;  /* 0x0000d00c09ff75b2 */ /* 0x0008620008000100 */
[----:B------:R4:W1:Y:S01]  /*0bd0*/  SYNCS.EXCH.64 URZ, [UR9+0xf0], UR14 ;  /* 0x0000f00e09ff75b2 */ /* 0x0008620008000100 */
[----:B------:R4:W1:Y:S01]  /*0be0*/  SYNCS.EXCH.64 URZ, [UR9+0xd8], UR12 ;  /* 0x0000d80c09ff75b2 */ /* 0x0008620008000100 */
[----:B------:R4:W1:Y:S02]  /*0bf0*/  SYNCS.EXCH.64 URZ, [UR9+0xf8], UR14 ;  /* 0x0000f80e09ff75b2 */ /* 0x0008640008000100 */
[----:B----4-:R-:W-:Y:S01]  /*0c00*/  NOP ;  /* 0x0000000000007918 */ /* 0x010fe20000000000 */
.L_x_13:
[----:B------:R-:W4:Y:S01]  /*0c10*/  SHFL.IDX PT, R0, R66, RZ, 0x1f ;  /* 0x00001fff42007589 */ /* 0x000f2200000e0000 */
[----:B------:R-:W-:Y:S01]  /*0c20*/  ISETP.NE.OR P1, PT, RZ, UR10, !P1 ;  /* 0x0000000aff007c0c */ /* 0x000fe2000cf25670 */
        /* <DEDUP_REMOVED lines=12> */
[----:B------:R4:W3:Y:S01]  /*0cf0*/  SYNCS.EXCH.64 URZ, [UR8+0x110], UR12 ;  /* 0x0001100c08ff75b2 */ /* 0x0008e20008000100 */
[----:B------:R4:W1:Y:S01]  /*0d00*/  SYNCS.EXCH.64 URZ, [UR8+0x108], UR12 ;  /* 0x0001080c08ff75b2 */ /* 0x0008620008000100 */
[----:B------:R4:W1:Y:S02]  /*0d10*/  SYNCS.EXCH.64 URZ, [UR8+0x118], UR12 ;  /* 0x0001180c08ff75b2 */ /* 0x0008640008000100 */
[----:B----4-:R-:W-:Y:S01]  /*0d20*/  NOP ;  /* 0x0000000000007918 */ /* 0x010fe20000000000 */
.L_x_14:
[----:B------:R-:W-:Y:S01]  /*0d30*/  VOTEU.ALL UP1, P1 ;  /* 0x0000000000ff7886 */ /* 0x000fe20000820000 */
[----:B---3--:R-:W3:Y:S01]  /*0d40*/  LDCU UR8, c[0x0][0x36c] ;  /* 0x00006d80ff0877ac */ /* 0x008ee20008000800 */
[----:B------:R-:W-:Y:S01]  /*0d50*/  NOP ;  /* 0x0000000000007918 */ /* 0x000fe20000000000 */
[----:B------:R-:W-:Y:S01]  /*0d60*/  LOP3.LUT R10, R72, 0x1f, RZ, 0xc0, !PT ;  /* 0x0000001f480a7812 */ /* 0x000fe200078ec0ff */
[----:B--2---:R-:W-:Y:S01]  /*0d70*/  UMOV UR12, 0x20 ;  /* 0x00000020000c7882 */ /* 0x004fe20000000000 */
[----:B------:R-:W-:Y:S01]  /*0d80*/  @!UP1 UMOV UR7, 0x400 ;  /* 0x0000040000079882 */ /* 0x000fe20000000000 */
[----:B------:R-:W-:-:S04]  /*0d90*/  @!UP1 UIADD3 UR12, UPT, UPT, -UR12, 0x100000, URZ ;  /* 0x001000000c0c9890 */ /* 0x000fc8000fffe1ff */
[----:B------:R-:W-:Y:S02]  /*0da0*/  @!UP1 USHF.L.U32 UR13, UR12, 0xb, URZ ;  /* 0x0000000b0c0d9899 */ /* 0x000fe400080006ff */
[----:B------:R-:W-:Y:S02]  /*0db0*/  @!UP1 USHF.L.U32 UR12, UR12, 0x1, URZ ;  /* 0x000000010c0c9899 */ /* 0x000fe400080006ff */
[----:B------:R-:W-:Y:S01]  /*0dc0*/  @!UP1 ULEA UR7, UR37, UR7, 0x18 ;  /* 0x0000000725079291 */ /* 0x000fe2000f8ec0ff */
[----:B------:R-:W-:Y:S01]  /*0dd0*/  VOTEU.ALL UP1, P1 ;  /* 0x0000000000ff7886 */ /* 0x000fe20000820000 */
[----:B------:R-:W-:Y:S01]  /*0de0*/  UISETP.NE.AND UP4, UPT, UR10, URZ, UPT ;  /* 0x000000ff0a00728c */ /* 0x000fe2000bf85270 */
[----:B------:R-:W2:Y:S09]  /*0df0*/  FENCE.VIEW.ASYNC.S ;  /* 0x00000000000073c6 */ /* 0x000eb20000000000 */
[----:B--2---:R2:W4:Y:S01]  /*0e00*/  @!UP1 SYNCS.EXCH.64 URZ, [UR7+0x120], UR12 ;  /* 0x0001200c07ff95b2 */ /* 0x0045220008000100 */
[----:B---3--:R-:W-:-:S09]  /*0e10*/  UISETP.EQ.U32.AND UP1, UPT, UR8, 0x1, UPT ;  /* 0x000000010800788c */ /* 0x008fd2000bf22070 */
[----:B------:R-:W-:Y:S05]  /*0e20*/  BRA.U !UP1, `(.L_x_15) ;  /* 0x0000000109087547 */ /* 0x000fea000b800000 */
[----:B-1--4-:R-:W-:Y:S01]  /*0e30*/  UCGABAR_ARV ;  /* 0x00000000000079c7 */ /* 0x012fe20008000000 */
[----:B------:R-:W-:Y:S05]  /*0e40*/  BRA `(.L_x_16) ;  /* 0x0000000000047947 */ /* 0x000fea0003800000 */
.L_x_15:
[----:B-1--4-:R-:W-:Y:S01]  /*0e50*/  NOP ;  /* 0x0000000000007918 */ /* 0x012fe20000000000 */
.L_x_16:
[----:B------:R-:W1:Y:S01]  /*0e60*/  S2R R11, SR_CTAID.X ;  /* 0x00000000000b7919 */ /* 0x000e620000002500 */
[----:B------:R-:W-:-:S05]  /*0e70*/  CS2R.32 R60, SR_CgaSize ;  /* 0x00000000003c7805 */ /* 0x000fca0000008a00 */
[----:B------:R-:W-:-:S05]  /*0e80*/  IMAD R60, R60, -0xa0, RZ ;  /* 0xffffff603c3c7824 */ /* 0x000fca00078e02ff */
[----:B------:R-:W-:-:S14]  /*0e90*/  R2UR UR8, R60 ;  /* 0x000000003c0872ca */ /* 0x000fdc00000e0000 */
[----:B------:R-:W3:Y:S01]  /*0ea0*/  LDCU UR8, c[0x0][UR8+0x2b0] ;  /* 0x00005600080877ac */ /* 0x000ee20008000800 */
[----:B------:R-:W-:-:S05]  /*0eb0*/  CS2R.32 R0, SR_CgaSize ;  /* 0x0000000000007805 */ /* 0x000fca0000008a00 */
[----:B------:R-:W-:-:S06]  /*0ec0*/  IMAD R0, R0, -0xa0, RZ ;  /* 0xffffff6000007824 */ /* 0x000fcc00078e02ff */
[----:B------:R-:W4:Y:S01]  /*0ed0*/  LDC R0, c[0x0][R0+0x2a0] ;  /* 0x0000a80000007b82 */ /* 0x000f220000000800 */
[----:B------:R-:W-:Y:S01]  /*0ee0*/  PRMT R8, RZ, 0x7610, R8 ;  /* 0x00007610ff087816 */ /* 0x000fe20000000008 */
[----:B------:R-:W3:Y:S01]  /*0ef0*/  S2R R20, SR_CTAID.Y ;  /* 0x0000000000147919 */ /* 0x000ee20000002600 */
[----:B------:R-:W-:-:S05]  /*0f00*/  CS2R.32 R60, SR_CgaSize ;  /* 0x00000000003c7805 */ /* 0x000fca0000008a00 */
[----:B------:R-:W-:-:S05]  /*0f10*/  IMAD R60, R60, -0xa0, RZ ;  /* 0xffffff603c3c7824 */ /* 0x000fca00078e02ff */
[----:B--2---:R-:W-:-:S14]  /*0f20*/  R2UR UR7, R60 ;  /* 0x000000003c0772ca */ /* 0x004fdc00000e0000 */
[----:B------:R-:W2:Y:S01]  /*0f30*/  LDCU UR7, c[0x0][UR7+0x2b4] ;  /* 0x00005680070777ac */ /* 0x000ea20008000800 */
[----:B------:R-:W-:Y:S01]  /*0f40*/  UISETP.NE.AND UP2, UPT, UR10, 0x2, UPT ;  /* 0x000000020a00788c */ /* 0x000fe2000bf45270 */
[----:B------:R-:W3:Y:S01]  /*0f50*/  LDC R9, c[0x0][0xb24] ;  /* 0x0002c900ff097b82 */ /* 0x000ee20000000800 */
[----:B------:R-:W-:-:S05]  /*0f60*/  CS2R.32 R58, SR_CgaSize ;  /* 0x00000000003a7805 */ /* 0x000fca0000008a00 */
[----:B------:R-:W-:-:S06]  /*0f70*/  IMAD R58, R58, -0xa0, RZ ;  /* 0xffffff603a3a7824 */ /* 0x000fcc00078e02ff */
[----:B------:R-:W4:Y:S08]  /*0f80*/  LDC R58, c[0x0][R58+0x2a4] ;  /* 0x0000a9003a3a7b82 */ /* 0x000f300000000800 */
[----:B------:R-:W4:Y:S01]  /*0f90*/  LDC R26, c[0x0][0xb24] ;  /* 0x0002c900ff1a7b82 */ /* 0x000f220000000800 */
[----:B-1----:R-:W-:Y:S01]  /*0fa0*/  I2FP.F32.U32 R4, R11 ;  /* 0x0000000b00047245 */ /* 0x002fe20000201000 */
[----:B------:R-:W-:-:S06]  /*0fb0*/  IMAD.MOV.U32 R21, RZ, RZ, R11 ;  /* 0x000000ffff157224 */ /* 0x000fcc00078e000b */
[----:B------:R-:W1:Y:S01]  /*0fc0*/  S2UR UR36, SR_CTAID.Z ;  /* 0x00000000002479c3 */ /* 0x000e620000002700 */
[----:B---3--:R-:W-:Y:S02]  /*0fd0*/  ISETP.GE.AND P0, PT, R9, 0x1, PT ;  /* 0x000000010900780c */ /* 0x008fe40003f06270 */
[----:B------:R-:W-:Y:S01]  /*0fe0*/  I2FP.F32.U32 R2, R20 ;  /* 0x0000001400027245 */ /* 0x000fe20000201000 */
[----:B------:R-:W-:-:S04]  /*0ff0*/  FMUL R4, R4, UR8 ;  /* 0x0000000804047c20 */ /* 0x000fc80008400000 */
[----:B--2---:R-:W-:Y:S01]  /*1000*/  FMUL R2, R2, UR7 ;  /* 0x0000000702027c20 */ /* 0x004fe20008400000 */
[----:B------:R-:W2:Y:S01]  /*1010*/  F2I.U32.TRUNC.NTZ R60, R4 ;  /* 0x00000004003c7305 */ /* 0x000ea2000020f000 */
[----:B------:R-:W3:Y:S07]  /*1020*/  LDCU UR7, c[0x0][0xb30] ;  /* 0x00016600ff0777ac */ /* 0x000eee0008000800 */
[----:B------:R-:W1:Y:S01]  /*1030*/  F2I.U32.TRUNC.NTZ R3, R2 ;  /* 0x0000000200037305 */ /* 0x000e62000020f000 */
[----:B--2---:R-:W-:-:S04]  /*1040*/  IMAD.MOV R60, RZ, RZ, -R60 ;  /* 0x000000ffff3c7224 */ /* 0x004fc800078e0a3c */
[----:B----4-:R-:W-:Y:S01]  /*1050*/  IMAD R60, R0, R60, R11 ;  /* 0x0000003c003c7224 */ /* 0x010fe200078e020b */
[----:B------:R-:W-:Y:S01]  /*1060*/  PRMT R0, RZ, 0x7610, R0 ;  /* 0x00007610ff007816 */ /* 0x000fe20000000000 */
[----:B---3--:R-:W-:Y:S01]  /*1070*/  UISETP.NE.AND UP3, UPT, UR7, 0x1, UPT ;  /* 0x000000010700788c */ /* 0x008fe2000bf65270 */
[----:B-1----:R-:W-:-:S05]  /*1080*/  IADD3 R3, PT, PT, -R3, RZ, RZ ;  /* 0x000000ff03037210 */ /* 0x002fca0007ffe1ff */
[----:B------:R-:W-:Y:S01]  /*1090*/  IMAD R58, R58, R3, R20 ;  /* 0x000000033a3a7224 */ /* 0x000fe200078e0214 */
[----:B------:R-:W-:Y:S06]  /*10a0*/  BRA.U UP4, `(.L_x_17) ;  /* 0x0000000104247547 */ /* 0x000fec000b800000 */
[----:B------:R-:W-:Y:S01]  /*10b0*/  ISETP.NE.AND P1, PT, R58, RZ, PT ;  /* 0x000000ff3a00720c */ /* 0x000fe20003f25270 */
[----:B------:R-:W-:Y:S01]  /*10c0*/  IMAD.MOV.U32 R0, RZ, RZ, 0x3 ;  /* 0x00000003ff007424 */ /* 0x000fe200078e00ff */
[C---:B------:R-:W-:Y:S02]  /*10d0*/  LOP3.LUT R3, R60.reuse, 0xfffffffe, RZ, 0xc0, !PT ;  /* 0xfffffffe3c037812 */ /* 0x040fe400078ec0ff */
[----:B------:R-:W-:Y:S02]  /*10e0*/  ISETP.LT.U32.OR P1, PT, R60, 0x2, !P1 ;  /* 0x000000023c00780c */ /* 0x000fe40004f21470 */
[----:B------:R-:W-:Y:S02]  /*10f0*/  SHF.L.U32 R0, R0, R3, RZ ;  /* 0x0000000300007219 */ /* 0x000fe400000006ff */
[----:B------:R-:W-:Y:S02]  /*1100*/  SEL R5, RZ, 0x1, !P1 ;  /* 0x00000001ff057807 */ /* 0x000fe40004800000 */
[----:B------:R-:W-:-:S05]  /*1110*/  SEL R2, RZ, 0x2, !P1 ;  /* 0x00000002ff027807 */ /* 0x000fca0004800000 */
[----:B------:R-:W-:-:S05]  /*1120*/  IMAD.IADD R2, R5, 0x1, R2 ;  /* 0x0000000105027824 */ /* 0x000fca00078e0202 */
[----:B------:R-:W-:Y:S02]  /*1130*/  PRMT R8, R2, 0x7610, R8 ;  /* 0x0000761002087816 */ /* 0x000fe40000000008 */
.L_x_17:
[----:B------:R-:W-:Y:S05]  /*1140*/  @!P0 BRA `(.L_x_18) ;  /* 0x0000000000b88947 */ /* 0x000fea0003800000 */
[----:B------:R-:W1:Y:S01]  /*1150*/  LDC.64 R4, c[0x0][0xb18] ;  /* 0x0002c600ff047b82 */ /* 0x000e620000000a00 */
[----:B------:R-:W-:-:S07]  /*1160*/  ISETP.NE.AND P0, PT, R9, 0x1, PT ;  /* 0x000000010900780c */ /* 0x000fce0003f05270 */
[----:B------:R-:W2:Y:S08]  /*1170*/  LDC R14, c[0x0][0xb0c] ;  /* 0x0002c300ff0e7b82 */ /* 0x000eb00000000800 */
[----:B------:R-:W3:Y:S08]  /*1180*/  LDC R13, c[0x0][0x370] ;  /* 0x0000dc00ff0d7b82 */ /* 0x000ef00000000800 */
[----:B------:R-:W4:Y:S01]  /*1190*/  LDC R16, c[0x0][0x374] ;  /* 0x0000dd00ff107b82 */ /* 0x000f220000000800 */
[----:B-1----:R-:W-:-:S07]  /*11a0*/  ISETP.NE.AND P1, PT, R4, 0x1, PT ;  /* 0x000000010400780c */ /* 0x002fce0003f25270 */
[----:B------:R-:W3:Y:S01]  /*11b0*/  LDC.64 R6, c[0x0][0xb10] ;  /* 0x0002c400ff067b82 */ /* 0x000ee20000000a00 */
[----:B--2---:R-:W-:-:S07]  /*11c0*/  ISETP.NE.AND P2, PT, R14, 0x1, PT ;  /* 0x000000010e00780c */ /* 0x004fce0003f45270 */
[----:B------:R-:W1:Y:S08]  /*11d0*/  LDC R12, c[0x0][0xb20] ;  /* 0x0002c800ff0c7b82 */ /* 0x000e700000000800 */
[----:B------:R-:W2:Y:S01]  /*11e0*/  LDC.64 R2, c[0x0][0xb28] ;  /* 0x0002ca00ff027b82 */ /* 0x000ea20000000a00 */
[----:B----4-:R-:W-:-:S04]  /*11f0*/  IMAD.HI.U32 R15, R16, R5, RZ ;  /* 0x00000005100f7227 */ /* 0x010fc800078e00ff */
[----:B------:R-:W-:-:S04]  /*1200*/  IMAD.HI.U32 R5, R20, R5, RZ ;  /* 0x0000000514057227 */ /* 0x000fc800078e00ff */
[----:B---3--:R-:W-:-:S04]  /*1210*/  IMAD.HI.U32 R18, R13, R6, RZ ;  /* 0x000000060d127227 */ /* 0x008fc800078e00ff */
[C---:B------:R-:W-:Y:S01]  /*1220*/  IMAD.HI.U32 R22, R11.reuse, R6, RZ ;  /* 0x000000060b167227 */ /* 0x040fe200078e00ff */
[-C--:B------:R-:W-:Y:S02]  /*1230*/  @P2 SHF.R.U32.HI R13, RZ, R7.reuse, R18 ;  /* 0x00000007ff0d2219 */ /* 0x080fe40000011612 */
[-C--:B-1----:R-:W-:Y:S02]  /*1240*/  @P1 SHF.R.U32.HI R16, RZ, R12.reuse, R15 ;  /* 0x0000000cff101219 */ /* 0x082fe4000001160f */
[----:B------:R-:W-:Y:S02]  /*1250*/  SHF.R.U32.HI R5, RZ, R12, R5 ;  /* 0x0000000cff057219 */ /* 0x000fe40000011605 */
[----:B------:R-:W-:Y:S02]  /*1260*/  SHF.R.U32.HI R22, RZ, R7, R22 ;  /* 0x00000007ff167219 */ /* 0x000fe40000011616 */
[----:B------:R-:W-:Y:S01]  /*1270*/  SEL R5, R20, R5, !P1 ;  /* 0x0000000514057207 */ /* 0x000fe20004800000 */
[----:B--2---:R-:W-:Y:S01]  /*1280*/  IMAD.HI.U32 R18, R16, R2, RZ ;  /* 0x0000000210127227 */ /* 0x004fe200078e00ff */
[----:B------:R-:W-:-:S02]  /*1290*/  SEL R21, R11, R22, !P2 ;  /* 0x000000160b157207 */ /* 0x000fc40005000000 */
[----:B------:R-:W-:Y:S01]  /*12a0*/  IADD3 R7, PT, PT, -R5, RZ, RZ ;  /* 0x000000ff05077210 */ /* 0x000fe20007ffe1ff */
[----:B------:R-:W-:Y:S01]  /*12b0*/  IMAD.HI.U32 R6, R13, R2, RZ ;  /* 0x000000020d067227 */ /* 0x000fe200078e00ff */
[----:B------:R-:W-:-:S03]  /*12c0*/  @P0 SHF.R.U32.HI R16, RZ, R3, R18 ;  /* 0x00000003ff100219 */ /* 0x000fc60000011612 */
[----:B------:R-:W-:Y:S01]  /*12d0*/  IMAD R7, R4, R7, R20 ;  /* 0x0000000704077224 */ /* 0x000fe200078e0214 */
[----:B------:R-:W-:Y:S01]  /*12e0*/  @P0 SHF.R.U32.HI R13, RZ, R3, R6 ;  /* 0x00000003ff0d0219 */ /* 0x000fe20000011606 */
[----:B------:R-:W-:-:S04]  /*12f0*/  IMAD R16, R16, R9, RZ ;  /* 0x0000000910107224 */ /* 0x000fc800078e02ff */
[----:B------:R-:W-:Y:S01]  /*1300*/  IMAD R6, R13, R9, RZ ;  /* 0x000000090d067224 */ /* 0x000fe200078e02ff */
[----:B------:R-:W-:-:S04]  /*1310*/  ISETP.GE.AND P1, PT, R5, R16, PT ;  /* 0x000000100500720c */ /* 0x000fc80003f26270 */
[----:B------:R-:W-:Y:S01]  /*1320*/  ISETP.GE.OR P1, PT, R21, R6, P1 ;  /* 0x000000061500720c */ /* 0x000fe20000f26670 */
[----:B------:R-:W-:-:S05]  /*1330*/  IMAD.HI.U32 R6, R5, R2, RZ ;  /* 0x0000000205067227 */ /* 0x000fca00078e00ff */
[----:B------:R-:W-:-:S04]  /*1340*/  SHF.R.U32.HI R6, RZ, R3, R6 ;  /* 0x00000003ff067219 */ /* 0x000fc80000011606 */
[----:B------:R-:W-:-:S03]  /*1350*/  SEL R6, R5, R6, !P0 ;  /* 0x0000000605067207 */ /* 0x000fc60004000000 */
[----:B------:R-:W-:Y:S01]  /*1360*/  @!P1 IMAD.HI.U32 R12, R21, R2, RZ ;  /* 0x00000002150c9227 */ /* 0x000fe200078e00ff */
[----:B------:R-:W-:-:S04]  /*1370*/  IADD3 R2, PT, PT, -R6, RZ, RZ ;  /* 0x000000ff06027210 */ /* 0x000fc80007ffe1ff */
[----:B------:R-:W-:Y:S01]  /*1380*/  @!P1 SHF.R.U32.HI R12, RZ, R3, R12 ;  /* 0x00000003ff0c9219 */ /* 0x000fe2000001160c */
[----:B------:R-:W-:-:S03]  /*1390*/  IMAD R2, R9, R2, R5 ;  /* 0x0000000209027224 */ /* 0x000fc600078e0205 */
[----:B------:R-:W-:-:S05]  /*13a0*/  @!P1 SEL R3, R21, R12, !P0 ;  /* 0x0000000c15039207 */ /* 0x000fca0004000000 */
[--C-:B------:R-:W-:Y:S02]  /*13b0*/  @!P1 IMAD.IADD R6, R6, 0x1, -R3.reuse ;  /* 0x0000000106069824 */ /* 0x100fe400078e0a03 */
[----:B------:R-:W-:Y:S01]  /*13c0*/  @!P1 IMAD R3, R2, R13, R3 ;  /* 0x0000000d02039224 */ /* 0x000fe200078e0203 */
[----:B------:R-:W-:Y:S01]  /*13d0*/  IADD3 R2, PT, PT, -R21, RZ, RZ ;  /* 0x000000ff15027210 */ /* 0x000fe20007ffe1ff */
[----:B------:R-:W-:Y:S02]  /*13e0*/  @!P1 IMAD R5, R6, R9, R21 ;  /* 0x0000000906059224 */ /* 0x000fe400078e0215 */
[----:B------:R-:W-:Y:S02]  /*13f0*/  @!P1 IMAD.MOV.U32 R21, RZ, RZ, R3 ;  /* 0x000000ffff159224 */ /* 0x000fe400078e0003 */
[----:B------:R-:W-:Y:S02]  /*1400*/  IMAD R2, R14, R2, R11 ;  /* 0x000000020e027224 */ /* 0x000fe400078e020b */
[----:B------:R-:W-:-:S02]  /*1410*/  IMAD R20, R5, R4, R7 ;  /* 0x0000000405147224 */ /* 0x000fc400078e0207 */
[----:B------:R-:W-:Y:S02]  /*1420*/  IMAD R21, R21, R14, R2 ;  /* 0x0000000e15157224 */ /* 0x000fe400078e0202 */
.L_x_18:
[----:B------:R-:W-:Y:S05]  /*1430*/  BRA.U UP3, `(.L_x_19) ;  /* 0x0000000103407547 */ /* 0x000fea000b800000 */
[----:B------:R-:W1:Y:S08]  /*1440*/  LDC.64 R4, c[0x0][0xb10] ;  /* 0x0002c400ff047b82 */ /* 0x000e700000000a00 */
[----:B------:R-:W2:Y:S08]  /*1450*/  LDC.64 R2, c[0x0][0xb18] ;  /* 0x0002c600ff027b82 */ /* 0x000eb00000000a00 */
[----:B------:R-:W3:Y:S08]  /*1460*/  LDC R6, c[0x0][0xb20] ;  /* 0x0002c800ff067b82 */ /* 0x000ef00000000800 */
[----:B------:R-:W4:Y:S01]  /*1470*/  LDC R12, c[0x0][0xb0c] ;  /* 0x0002c300ff0c7b82 */ /* 0x000f220000000800 */
[----:B-1----:R-:W-:-:S05]  /*1480*/  IMAD.HI.U32 R4, R21, R4, RZ ;  /* 0x0000000415047227 */ /* 0x002fca00078e00ff */
[----:B------:R-:W-:Y:S01]  /*1490*/  SHF.R.U32.HI R4, RZ, R5, R4 ;  /* 0x00000005ff047219 */ /* 0x000fe20000011604 */
[----:B--2---:R-:W-:Y:S01]  /*14a0*/  IMAD.HI.U32 R3, R20, R3, RZ ;  /* 0x0000000314037227 */ /* 0x004fe200078e00ff */
[----:B------:R-:W-:-:S04]  /*14b0*/  ISETP.NE.AND P0, PT, R2, 0x1, PT ;  /* 0x000000010200780c */ /* 0x000fc80003f05270 */
[----:B---3--:R-:W-:-:S04]  /*14c0*/  SHF.R.U32.HI R3, RZ, R6, R3 ;  /* 0x00000006ff037219 */ /* 0x008fc80000011603 */
[----:B------:R-:W-:Y:S02]  /*14d0*/  SEL R3, R20, R3, !P0 ;  /* 0x0000000314037207 */ /* 0x000fe40004000000 */
[----:B----4-:R-:W-:-:S04]  /*14e0*/  ISETP.NE.AND P1, PT, R12, 0x1, PT ;  /* 0x000000010c00780c */ /* 0x010fc80003f25270 */
[----:B------:R-:W-:-:S05]  /*14f0*/  SEL R6, R21, R4, !P1 ;  /* 0x0000000415067207 */ /* 0x000fca0004800000 */
[----:B------:R-:W-:Y:S02]  /*1500*/  IMAD.IADD R4, R3, 0x1, -R6 ;  /* 0x0000000103047824 */ /* 0x000fe400078e0a06 */
[----:B------:R-:W-:Y:S02]  /*1510*/  IMAD.IADD R3, R6, 0x1, -R3 ;  /* 0x0000000106037824 */ /* 0x000fe400078e0a03 */
[----:B------:R-:W-:Y:S02]  /*1520*/  IMAD R21, R4, R12, R21 ;  /* 0x0000000c04157224 */ /* 0x000fe400078e0215 */
[----:B------:R-:W-:Y:S02]  /*1530*/  IMAD R20, R3, R2, R20 ;  /* 0x0000000203147224 */ /* 0x000fe400078e0214 */
.L_x_19:
[----:B------:R-:W-:Y:S05]  /*1540*/  BRA.U !UP1, `(.L_x_20) ;  /* 0x00000001090c7547 */ /* 0x000fea000b800000 */
[----:B------:R-:W-:Y:S01]  /*1550*/  UCGABAR_WAIT ;  /* 0x0000000000007dc7 */ /* 0x000fe20008000000 */
[----:B------:R-:W-:Y:S01]  /*1560*/  CCTL.IVALL ;  /* 0x00000000ff00798f */ /* 0x000fe20002000000 */
[----:B------:R-:W-:Y:S05]  /*1570*/  BRA `(.L_x_21) ;  /* 0x0000000000047947 */ /* 0x000fea0003800000 */
.L_x_20:
[----:B------:R-:W-:Y:S06]  /*1580*/  BAR.SYNC.DEFER_BLOCKING 0x0 ;  /* 0x0000000000007b1d */ /* 0x000fec0000010000 */
.L_x_21:
[----:B------:R-:W-:Y:S05]  /*1590*/  BRA.U UP2, `(.L_x_22) ;  /* 0x0000001102cc7547 */ /* 0x000fea000b800000 */
[----:B------:R-:W1:Y:S01]  /*15a0*/  LDCU UR4, c[0x0][0x38c] ;  /* 0x00007180ff0477ac */ /* 0x000e620008000800 */
[----:B------:R-:W2:Y:S01]  /*15b0*/  LDC R9, c[0x0][0x370] ;  /* 0x0000dc00ff097b82 */ /* 0x000ea20000000800 */
[----:B------:R-:W-:Y:S01]  /*15c0*/  IMAD.SHL.U32 R16, R11, 0x40, RZ ;  /* 0x000000400b107824 */ /* 0x000fe200078e00ff */
[----:B------:R-:W-:Y:S01]  /*15d0*/  PLOP3.LUT P1, PT, PT, PT, UP5, 0x80, 0x8 ;  /* 0x000000000008781c */ /* 0x000fe20003f2f058 */
[----:B------:R-:W-:Y:S01]  /*15e0*/  HFMA2 R12, -RZ, RZ, 0, 0 ;  /* 0x00000000ff0c7431 */ /* 0x000fe200000001ff */
[----:B------:R-:W-:Y:S01]  /*15f0*/  UISETP.NE.AND UP1, UPT, UR10, URZ, UPT ;  /* 0x000000ff0a00728c */ /* 0x000fe2000bf25270 */
[----:B------:R-:W-:Y:S01]  /*1600*/  ISETP.NE.AND P4, PT, R10, RZ, P5 ;  /* 0x000000ff0a00720c */ /* 0x000fe20002f85270 */
[----:B------:R-:W-:Y:S01]  /*1610*/  IMAD.MOV.U32 R15, RZ, RZ, 0x1 ;  /* 0x00000001ff0f7424 */ /* 0x000fe200078e00ff */
[----:B------:R-:W-:Y:S01]  /*1620*/  PLOP3.LUT P1, PT, P1, PT, PT, 0x8, 0x80 ;  /* 0x000000000080781c */ /* 0x000fe20000f2e170 */
[----:B------:R-:W3:Y:S01]  /*1630*/  LDC R0, c[0x0][0x374] ;  /* 0x0000dd00ff007b82 */ /* 0x000ee20000000800 */
[----:B------:R-:W-:Y:S01]  /*1640*/  IMAD.MOV.U32 R14, RZ, RZ, RZ ;  /* 0x000000ffff0e7224 */ /* 0x000fe200078e00ff */
[----:B------:R-:W-:Y:S01]  /*1650*/  MOV R8, 0x1 ;  /* 0x0000000100087802 */ /* 0x000fe20000000f00 */
[----:B------:R-:W-:Y:S01]  /*1660*/  IMAD.MOV.U32 R10, RZ, RZ, RZ ;  /* 0x000000ffff0a7224 */ /* 0x000fe200078e00ff */
[----:B------:R-:W-:Y:S01]  /*1670*/  LOP3.LUT R16, R16, 0x40, RZ, 0xc0, !PT ;  /* 0x0000004010107812 */ /* 0x000fe200078ec0ff */
[----:B------:R-:W4:Y:S01]  /*1680*/  LDCU.64 UR14, c[0x0][0x348] ;  /* 0x00006900ff0e77ac */ /* 0x000f220008000a00 */
[----:B-1----:R-:W-:-:S02]  /*1690*/  UIADD3 UR5, UPT, UPT, UR4, 0x3f, URZ ;  /* 0x0000003f04057890 */ /* 0x002fc4000fffe0ff */
[----:B------:R-:W-:Y:S02]  /*16a0*/  USEL UR22, UR6, 0x2, UP1 ;  /* 0x0000000206167887 */ /* 0x000fe40008800000 */
[----:B------:R-:W-:Y:S01]  /*16b0*/  USHF.R.S32.HI UR7, URZ, 0x1f, UR5 ;  /* 0x0000001fff077899 */ /* 0x000fe20008011405 */
[----:B------:R-:W-:-:S03]  /*16c0*/  UMOV UR23, URZ ;  /* 0x000000ff00177c82 */ /* 0x000fc60008000000 */
[----:B------:R-:W-:Y:S02]  /*16d0*/  ULEA.HI UR7, UR7, UR5, URZ, 0x6 ;  /* 0x0000000507077291 */ /* 0x000fe4000f8f30ff */
[----:B------:R-:W-:Y:S02]  /*16e0*/  UIADD3 UR5, UPT, UPT, UR4, -0x1, URZ ;  /* 0xffffffff04057890 */ /* 0x000fe4000fffe0ff */
[----:B------:R-:W-:Y:S02]  /*16f0*/  USHF.R.S32.HI UR7, URZ, 0x6, UR7 ;  /* 0x00000006ff077899 */ /* 0x000fe40008011407 */
[----:B------:R-:W-:Y:S02]  /*1700*/  UISETP.GE.U32.AND UP2, UPT, UR5, -0x7f, UPT ;  /* 0xffffff810500788c */ /* 0x000fe4000bf46070 */
[----:B------:R-:W-:Y:S02]  /*1710*/  UISETP.LT.U32.AND UP0, UPT, UR7, 0x5, UPT ;  /* 0x000000050700788c */ /* 0x000fe4000bf01070 */
[----:B------:R-:W-:-:S02]  /*1720*/  UIADD3 UR4, UPT, UPT, UR4, 0x7e, URZ ;  /* 0x0000007e04047890 */ /* 0x000fc4000fffe0ff */
[----:B------:R-:W-:-:S04]  /*1730*/  USEL UR5, UR7, 0x5, UP0 ;  /* 0x0000000507057887 */ /* 0x000fc80008000000 */
[----:B------:R-:W-:Y:S02]  /*1740*/  UIADD3 UR21, UPT, UPT, UR5, -0x1, URZ ;  /* 0xffffffff05157890 */ /* 0x000fe4000fffe0ff */
[----:B------:R-:W-:Y:S02]  /*1750*/  @UP2 UIADD3 UR21, UPT, UPT, UR5, URZ, URZ ;  /* 0x000000ff05152290 */ /* 0x000fe4000fffe0ff */
[----:B------:R-:W-:Y:S02]  /*1760*/  UIADD3 UR24, UPT, UPT, UR7, -UR5, URZ ;  /* 0x8000000507187290 */ /* 0x000fe4000fffe0ff */
[----:B------:R-:W-:Y:S02]  /*1770*/  UIADD3 UR13, UPT, UPT, UR21, 0x1, URZ ;  /* 0x00000001150d7890 */ /* 0x000fe4000fffe0ff */
[----:B--2-4-:R-:W-:-:S12]  /*1780*/  UIADD3 UR21, UPT, UPT, -UR21, URZ, URZ ;  /* 0x000000ff15157290 */ /* 0x014fd8000fffe1ff */
.L_x_42:
[----:B------:R-:W-:Y:S01]  /*1790*/  UISETP.NE.AND UP0, UPT, UR37, URZ, UPT ;  /* 0x000000ff2500728c */ /* 0x000fe2000bf05270 */
[----:B------:R-:W1:Y:S08]  /*17a0*/  S2UR UR37, SR_CgaCtaId ;  /* 0x00000000002579c3 */ /* 0x000e700000008800 */
[----:B------:R-:W-:Y:S05]  /*17b0*/  BRA.U UP0, `(.L_x_23) ;  /* 0x0000000100347547 */ /* 0x000fea000b800000 */
[----:B------:R-:W2:Y:S01]  /*17c0*/  S2R R2, SR_CgaCtaId ;  /* 0x0000000000027919 */ /* 0x000ea20000008800 */
[----:B------:R-:W-:-:S04]  /*17d0*/  MOV R3, 0x400 ;  /* 0x0000040000037802 */ /* 0x000fc80000000f00 */
[----:B--2---:R-:W-:Y:S02]  /*17e0*/  LEA R3, R2, R3, 0x18 ;  /* 0x0000000302037211 */ /* 0x004fe400078ec0ff */
[----:B------:R-:W-:-:S03]  /*17f0*/  SHF.L.U32 R2, R8, 0x1f, RZ ;  /* 0x0000001f08027819 */ /* 0x000fc600000006ff */
[----:B------:R-:W-:-:S04]  /*1800*/  IMAD R3, R10, 0x8, R3 ;  /* 0x000000080a037824 */ /* 0x000fc800078e0203 */
[----:B------:R-:W2:Y:S02]  /*1810*/  SYNCS.PHASECHK.TRANS64.TRYWAIT P0, [R3+URZ+0x110], R2 ;  /* 0x00011002030075a7 */ /* 0x000ea400080011ff */
[----:B--2---:R-:W-:Y:S05]  /*1820*/  @!P0 BRA `(.L_x_24) ;  /* 0x0000007000248947 */ /* 0x004fea0003800000 */
.L_x_150:
[----:B------:R-:W-:Y:S01]  /*1830*/  VIADD R10, R10, 0x1 ;  /* 0x000000010a0a7836 */ /* 0x000fe20000000000 */
[----:B------:R2:W-:Y:S04]  /*1840*/  SYNCS.ARRIVE.TRANS64.A1T0 RZ, [R3+URZ+0x100], RZ ;  /* 0x000100ff03ff79a7 */ /* 0x0005e800081000ff */
[----:B------:R-:W-:-:S04]  /*1850*/  ISETP.NE.AND P0, PT, R10, 0x2, PT ;  /* 0x000000020a00780c */ /* 0x000fc80003f05270 */
[----:B------:R-:W-:Y:S02]  /*1860*/  SEL R10, R10, RZ, P0 ;  /* 0x000000ff0a0a7207 */ /* 0x000fe40000000000 */
[----:B--2---:R-:W-:-:S04]  /*1870*/  SEL R3, RZ, 0x1, P0 ;  /* 0x00000001ff037807 */ /* 0x004fc80000000000 */
[----:B------:R-:W-:-:S07]  /*1880*/  LOP3.LUT R8, R8, R3, RZ, 0x3c, !PT ;  /* 0x0000000308087212 */ /* 0x000fce00078e3cff */
.L_x_23:
[----:B------:R-:W-:Y:S01]  /*1890*/  UMOV UR6, 0x400 ;  /* 0x0000040000067882 */ /* 0x000fe20000000000 */
[----:B------:R-:W-:Y:S01]  /*18a0*/  LEA.HI R3, R21, R21, RZ, 0x1 ;  /* 0x0000001515037211 */ /* 0x000fe200078f08ff */
[----:B-1----:R-:W-:Y:S01]  /*18b0*/  ULEA UR6, UR37, UR6, 0x18 ;  /* 0x0000000625067291 */ /* 0x002fe2000f8ec0ff */
[----:B------:R-:W-:Y:S01]  /*18c0*/  SHF.L.U32 R2, R15, 0x1f, RZ ;  /* 0x0000001f0f027819 */ /* 0x000fe200000006ff */
[----:B------:R-:W-:Y:S01]  /*18d0*/  UISETP.GE.U32.AND UP0, UPT, UR4, 0x7f, UPT ;  /* 0x0000007f0400788c */ /* 0x000fe2000bf06070 */
[C---:B------:R-:W-:Y:S01]  /*18e0*/  R2UR UR9, R16.reuse ;  /* 0x00000000100972ca */ /* 0x040fe200000e0000 */
[----:B------:R-:W-:Y:S01]  /*18f0*/  ULEA UR8, UR23, UR6, 0x3 ;  /* 0x0000000617087291 */ /* 0x000fe2000f8e18ff */
[----:B------:R-:W-:Y:S01]  /*1900*/  IMAD.SHL.U32 R3, R3, 0x40, RZ ;  /* 0x0000004003037824 */ /* 0x000fe200078e00ff */
[----:B------:R-:W-:Y:S01]  /*1910*/  R2UR UR11, R16 ;  /* 0x00000000100b72ca */ /* 0x000fe200000e0000 */
[----:B------:R-:W-:-:S03]  /*1920*/  UMOV UR25, URZ ;  /* 0x000000ff00197c82 */ /* 0x000fc60008000000 */
[----:B------:R-:W-:-:S03]  /*1930*/  R2UR UR35, R3 ;  /* 0x00000000032372ca */ /* 0x000fc600000e0000 */
[----:B------:R1:W2:Y:S01]  /*1940*/  SYNCS.PHASECHK.TRANS64.TRYWAIT P0, [UR8+0x28], R2 ;  /* 0x00002802ff0075a7 */ /* 0x0002a20008001108 */
[----:B------:R-:W-:-:S09]  /*1950*/  R2UR UR8, R20 ;  /* 0x00000000140872ca */ /* 0x000fd200000e0000 */
[----:B------:R-:W-:-:S04]  /*1960*/  ULOP3.LUT UR35, UR9, 0xffffff80, UR35, 0xf8, !UPT ;  /* 0xffffff8009237892 */ /* 0x000fc8000f8ef823 */
[----:B------:R-:W-:Y:S01]  /*1970*/  ULEA UR11, UR8, UR11, 0x7 ;  /* 0x0000000b080b7291 */ /* 0x000fe2000f8e38ff */
[----:B------:R-:W-:Y:S11]  /*1980*/  BRA.U !UP0, `(.L_x_25) ;  /* 0x0000000108bc7547 */ /* 0x000ff6000b800000 */
[----:B------:R-:W-:Y:S01]  /*1990*/  UMOV UR16, UR21 ;  /* 0x0000001500107c82 */ /* 0x000fe20008000000 */
[----:B------:R-:W-:Y:S01]  /*19a0*/  UMOV UR17, UR23 ;  /* 0x0000001700117c82 */ /* 0x000fe20008000000 */
[----:B------:R-:W-:-:S05]  /*19b0*/  UMOV UR34, URZ ;  /* 0x000000ff00227c82 */ /* 0x000fca0008000000 */
.L_x_31:
[----:B------:R-:W-:Y:S01]  /*19c0*/  ULEA UR33, UR17, UR6, 0x3 ;  /* 0x0000000611217291 */ /* 0x000fe2000f8e18ff */
[----:B------:R-:W-:Y:S01]  /*19d0*/  @P5 MOV R3, 0x8000 ;  /* 0x0000800000035802 */ /* 0x000fe20000000f00 */
[----:B-12-4-:R-:W-:Y:S10]  /*19e0*/  @P0 BRA `(.L_x_26) ;  /* 0x00000000000c0947 */ /* 0x016ff40003800000 */
[----:B------:R-:W-:-:S04]  /*19f0*/  SHF.L.U32 R5, R15, 0x1f, RZ ;  /* 0x0000001f0f057819 */ /* 0x000fc800000006ff */
[----:B------:R-:W2:Y:S02]  /*1a00*/  SYNCS.PHASECHK.TRANS64.TRYWAIT P0, [UR33+0x28], R5 ;  /* 0x00002805ff0075a7 */ /* 0x000ea40008001121 */
[----:B--2---:R-:W-:Y:S05]  /*1a10*/  @!P0 BRA `(.L_x_27) ;  /* 0x0000006c00bc8947 */ /* 0x004fea0003800000 */
.L_x_26:
[----:B------:R2:W-:Y:S01]  /*1a20*/  @P5 SYNCS.ARRIVE.TRANS64 RZ, [UR33], R3 ;  /* 0x00000003ffff59a7 */ /* 0x0005e20008000021 */
[----:B------:R-:W-:Y:S02]  /*1a30*/  ULOP3.LUT UR8, UR22, 0x2, URZ, 0xfc, !UPT ;  /* 0x0000000216087892 */ /* 0x000fe4000f8efcff */
[----:B------:R-:W-:Y:S02]  /*1a40*/  UIADD3 UR16, UPT, UPT, UR16, 0x1, URZ ;  /* 0x0000000110107890 */ /* 0x000fe4000fffe0ff */
[----:B------:R-:W-:Y:S02]  /*1a50*/  UISETP.NE.AND UP0, UPT, UR8, 0x2, UPT ;  /* 0x000000020800788c */ /* 0x000fe4000bf05270 */
[----:B------:R-:W-:-:S07]  /*1a60*/  UISETP.NE.AND UP2, UPT, UR16, 0x1, UPT ;  /* 0x000000011000788c */ /* 0x000fce000bf45270 */
[----:B------:R-:W-:Y:S05]  /*1a70*/  BRA.U UP0, `(.L_x_28) ;  /* 0x0000000100047547 */ /* 0x000fea000b800000 */
[----:B------:R-:W-:Y:S05]  /*1a80*/  BPT.TRAP 0x1 ;  /* 0x000000040000795c */ /* 0x000fea0000300000 */
.L_x_28:
[----:B------:R-:W-:Y:S04]  /*1a90*/  BSSY.RECONVERGENT B0, `(.L_x_29) ;  /* 0x0000003000007945 */ /* 0x000fe80003800200 */
[----:B------:R-:W-:Y:S05]  /*1aa0*/  @!P4 BRA `(.L_x_30) ;  /* 0x000000000004c947 */ /* 0x000fea0003800000 */
[----:B------:R-:W-:Y:S05]  /*1ab0*/  BPT.TRAP 0x1 ;  /* 0x000000040000795c */ /* 0x000fea0000300000 */
.L_x_30:
[----:B------:R-:W-:Y:S05]  /*1ac0*/  BSYNC.RECONVERGENT B0 ;  /* 0x0000000000007941 */ /* 0x000fea0003800200 */
.L_x_29:
[----:B------:R-:W-:Y:S02]  /*1ad0*/  UIADD3 UR23, UPT, UPT, UR17, 0x1, URZ ;  /* 0x0000000111177890 */ /* 0x000fe4000fffe0ff */
[----:B------:R-:W-:Y:S02]  /*1ae0*/  UIADD3 UR28, UP1, UPT, UR14, 0x80, URZ ;  /* 0x000000800e1c7890 */ /* 0x000fe4000ff3e0ff */
[----:B------:R-:W-:Y:S02]  /*1af0*/  UISETP.NE.AND UP0, UPT, UR23, 0x5, UPT ;  /* 0x000000051700788c */ /* 0x000fe4000bf05270 */
[----:B------:R-:W-:Y:S02]  /*1b00*/  ULOP3.LUT UR33, UR33, 0xfefffff8, URZ, 0xc0, !UPT ;  /* 0xfefffff821217892 */ /* 0x000fe4000f8ec0ff */
[----:B------:R-:W-:Y:S02]  /*1b10*/  USEL UR9, URZ, 0x1, UP0 ;  /* 0x00000001ff097887 */ /* 0x000fe40008000000 */
[----:B------:R-:W-:-:S02]  /*1b20*/  USEL UR23, UR23, URZ, UP0 ;  /* 0x000000ff17177287 */ /* 0x000fc40008000000 */
[----:B------:R-:W-:Y:S02]  /*1b30*/  UIADD3 UR26, UP0, UPT, UR14, 0x180, URZ ;  /* 0x000001800e1a7890 */ /* 0x000fe4000ff1e0ff */
[----:B------:R-:W-:Y:S01]  /*1b40*/  ULEA UR8, UR23, UR6, 0x3 ;  /* 0x0000000617087291 */ /* 0x000fe2000f8e18ff */
[----:B------:R-:W-:Y:S01]  /*1b50*/  LOP3.LUT R15, R15, UR9, RZ, 0x3c, !PT ;  /* 0x000000090f0f7c12 */ /* 0x000fe2000f8e3cff */
[----:B------:R-:W-:Y:S02]  /*1b60*/  UIADD3.X UR29, UPT, UPT, URZ, UR15, URZ, UP1, !UPT ;  /* 0x0000000fff1d7290 */ /* 0x000fe40008ffe4ff */
[----:B------:R-:W-:Y:S01]  /*1b70*/  UIADD3.X UR27, UPT, UPT, URZ, UR15, URZ, UP0, !UPT ;  /* 0x0000000fff1b7290 */ /* 0x000fe200087fe4ff */
[----:B-1----:R-:W-:Y:S01]  /*1b80*/  SHF.L.U32 R2, R15, 0x1f, RZ ;  /* 0x0000001f0f027819 */ /* 0x002fe200000006ff */
[----:B------:R-:W-:Y:S01]  /*1b90*/  UMOV UR18, 0x0 ;  /* 0x0000000000127882 */ /* 0x000fe20000000000 */
[----:B------:R-:W-:Y:S01]  /*1ba0*/  UMOV UR19, 0x10000000 ;  /* 0x1000000000137882 */ /* 0x000fe20000000000 */
[----:B------:R-:W-:Y:S01]  /*1bb0*/  UMOV UR10, UR34 ;  /* 0x00000022000a7c82 */ /* 0x000fe20008000000 */
[----:B------:R4:W1:Y:S01]  /*1bc0*/  SYNCS.PHASECHK.TRANS64.TRYWAIT P0, [UR8+0x28], R2 ;  /* 0x00002802ff0075a7 */ /* 0x0008620008001108 */
[----:B------:R-:W-:Y:S01]  /*1bd0*/  ULEA UR8, UR17, UR6, 0xd ;  /* 0x0000000611087291 */ /* 0x000fe2000f8e68ff */
[----:B------:R-:W-:Y:S01]  /*1be0*/  UMOV UR12, UR36 ;  /* 0x00000024000c7c82 */ /* 0x000fe20008000000 */
[----:B------:R-:W-:-:S02]  /*1bf0*/  UMOV UR9, UR33 ;  /* 0x0000002100097c82 */ /* 0x000fc40008000000 */
[----:B------:R-:W-:Y:S02]  /*1c00*/  UIADD3 UR32, UPT, UPT, UR8, 0x4300, URZ ;  /* 0x0000430008207890 */ /* 0x000fe4000fffe0ff */
[----:B------:R-:W-:Y:S01]  /*1c10*/  UIADD3 UR8, UPT, UPT, UR8, 0xe300, URZ ;  /* 0x0000e30008087890 */ /* 0x000fe2000fffe0ff */
[----:B------:R-:W-:Y:S01]  /*1c20*/  UMOV UR25, UR13 ;  /* 0x0000000d00197c82 */ /* 0x000fe20008000000 */
[----:B------:R-:W-:-:S05]  /*1c30*/  UMOV UR17, UR23 ;  /* 0x0000001700117c82 */ /* 0x000fca0008000000 */
[----:B------:R2:W-:Y:S02]  /*1c40*/  UTMALDG.3D.2CTA [UR32], [UR28], desc[UR18] ;  /* 0x000012201c0075b4 */ /* 0x0005e40008211000 */
[----:B------:R4:W-:Y:S01]  /*1c50*/  UTMALDG.3D.2CTA [UR8], [UR26], desc[UR18] ;  /* 0x000012081a0075b4 */ /* 0x0009e20008211000 */
[----:B--2---:R-:W-:Y:S01]  /*1c60*/  UIADD3 UR34, UPT, UPT, UR34, 0x40, URZ ;  /* 0x0000004022227890 */ /* 0x004fe2000fffe0ff */
[----:B------:R-:W-:Y:S11]  /*1c70*/  BRA.U UP2, `(.L_x_31) ;  /* 0xfffffffd02507547 */ /* 0x000ff6000b83ffff */
.L_x_25:
[----:B----4-:R-:W-:Y:S01]  /*1c80*/  ULEA UR8, UR23, UR6, 0x3 ;  /* 0x0000000617087291 */ /* 0x010fe2000f8e18ff */
[----:B-1----:R-:W-:Y:S01]  /*1c90*/  SHF.L.U32 R2, R15, 0x1f, RZ ;  /* 0x0000001f0f027819 */ /* 0x002fe200000006ff */
[----:B------:R-:W-:Y:S01]  /*1ca0*/  @!P1 SYNCS.ARRIVE.TRANS64.A1T0 RZ, [UR6+0x98], RZ ;  /* 0x000098ffffff99a7 */ /* 0x000fe20008100006 */
[----:B------:R-:W-:-:S06]  /*1cb0*/  UISETP.GT.AND UP0, UPT, UR7, UR5, UPT ;  /* 0x000000050700728c */ /* 0x000fcc000bf04270 */
[----:B--2---:R1:W2:Y:S03]  /*1cc0*/  SYNCS.PHASECHK.TRANS64.TRYWAIT P0, [UR8+0x28], R2 ;  /* 0x00002802ff0075a7 */ /* 0x0042a60008001108 */
[----:B------:R-:W-:Y:S05]  /*1cd0*/  BRA.U !UP0, `(.L_x_32) ;  /* 0x0000000108bc7547 */ /* 0x000fea000b800000 */
[----:B------:R-:W-:Y:S01]  /*1ce0*/  UIADD3 UR26, UPT, UPT, UR24, UR25, URZ ;  /* 0x00000019181a7290 */ /* 0x000fe2000fffe0ff */
[----:B------:R-:W-:-:S11]  /*1cf0*/  UMOV UR27, UR23 ;  /* 0x00000017001b7c82 */ /* 0x000fd60008000000 */
.L_x_38:
[----:B------:R-:W-:Y:S01]  /*1d00*/  ULEA UR17, UR27, UR6, 0x3 ;  /* 0x000000061b117291 */ /* 0x000fe2000f8e18ff */
[----:B--2---:R-:W-:Y:S01]  /*1d10*/  @P5 MOV R3, 0x8000 ;  /* 0x0000800000035802 */ /* 0x004fe20000000f00 */
[----:B-12---:R-:W-:Y:S10]  /*1d20*/  @P0 BRA `(.L_x_33) ;  /* 0x00000000000c0947 */ /* 0x006ff40003800000 */
[----:B------:R-:W-:-:S04]  /*1d30*/  SHF.L.U32 R5, R15, 0x1f, RZ ;  /* 0x0000001f0f057819 */ /* 0x000fc800000006ff */
[----:B------:R-:W2:Y:S02]  /*1d40*/  SYNCS.PHASECHK.TRANS64.TRYWAIT P0, [UR17+0x28], R5 ;  /* 0x00002805ff0075a7 */ /* 0x000ea40008001111 */
[----:B--2---:R-:W-:Y:S05]  /*1d50*/  @!P0 BRA `(.L_x_34) ;  /* 0x0000006c00048947 */ /* 0x004fea0003800000 */
.L_x_33:
[----:B------:R2:W-:Y:S01]  /*1d60*/  @P5 SYNCS.ARRIVE.TRANS64 RZ, [UR17], R3 ;  /* 0x00000003ffff59a7 */ /* 0x0005e20008000011 */
[----:B------:R-:W-:-:S04]  /*1d70*/  ULOP3.LUT UR8, UR22, 0x2, URZ, 0xfc, !UPT ;  /* 0x0000000216087892 */ /* 0x000fc8000f8efcff */
[----:B------:R-:W-:-:S09]  /*1d80*/  UISETP.NE.AND UP0, UPT, UR8, 0x2, UPT ;  /* 0x000000020800788c */ /* 0x000fd2000bf05270 */
[----:B------:R-:W-:Y:S05]  /*1d90*/  BRA.U UP0, `(.L_x_35) ;  /* 0x0000000100047547 */ /* 0x000fea000b800000 */
[----:B------:R-:W-:Y:S05]  /*1da0*/  BPT.TRAP 0x1 ;  /* 0x000000040000795c */ /* 0x000fea0000300000 */
.L_x_35:
[----:B------:R-:W-:Y:S04]  /*1db0*/  BSSY.RECONVERGENT B0, `(.L_x_36) ;  /* 0x0000003000007945 */ /* 0x000fe80003800200 */
[----:B------:R-:W-:Y:S05]  /*1dc0*/  @!P4 BRA `(.L_x_37) ;  /* 0x000000000004c947 */ /* 0x000fea0003800000 */
[----:B------:R-:W-:Y:S05]  /*1dd0*/  BPT.TRAP 0x1 ;  /* 0x000000040000795c */ /* 0x000fea0000300000 */
.L_x_37:
[----:B------:R-:W-:Y:S05]  /*1de0*/  BSYNC.RECONVERGENT B0 ;  /* 0x0000000000007941 */ /* 0x000fea0003800200 */
.L_x_36:
[----:B------:R-:W-:Y:S02]  /*1df0*/  UIADD3 UR23, UPT, UPT, UR27, 0x1, URZ ;  /* 0x000000011b177890 */ /* 0x000fe4000fffe0ff */
[----:B------:R-:W-:Y:S02]  /*1e00*/  UIADD3 UR32, UP1, UPT, UR14, 0x80, URZ ;  /* 0x000000800e207890 */ /* 0x000fe4000ff3e0ff */
[----:B------:R-:W-:Y:S02]  /*1e10*/  UISETP.NE.AND UP0, UPT, UR23, 0x5, UPT ;  /* 0x000000051700788c */ /* 0x000fe4000bf05270 */
[----:B------:R-:W-:Y:S02]  /*1e20*/  USHF.L.U32 UR18, UR25, 0x6, URZ ;  /* 0x0000000619127899 */ /* 0x000fe400080006ff */
[----:B------:R-:W-:Y:S02]  /*1e30*/  USEL UR9, URZ, 0x1, UP0 ;  /* 0x00000001ff097887 */ /* 0x000fe40008000000 */
[----:B------:R-:W-:-:S02]  /*1e40*/  USEL UR23, UR23, URZ, UP0 ;  /* 0x000000ff17177287 */ /* 0x000fc40008000000 */
[----:B------:R-:W-:Y:S02]  /*1e50*/  UIADD3 UR30, UP0, UPT, UR14, 0x180, URZ ;  /* 0x000001800e1e7890 */ /* 0x000fe4000ff1e0ff */
[----:B------:R-:W-:Y:S01]  /*1e60*/  ULEA UR8, UR23, UR6, 0x3 ;  /* 0x0000000617087291 */ /* 0x000fe2000f8e18ff */
[----:B------:R-:W-:Y:S01]  /*1e70*/  LOP3.LUT R15, R15, UR9, RZ, 0x3c, !PT ;  /* 0x000000090f0f7c12 */ /* 0x000fe2000f8e3cff */
[----:B------:R-:W-:Y:S02]  /*1e80*/  ULOP3.LUT UR17, UR17, 0xfefffff8, URZ, 0xc0, !UPT ;  /* 0xfefffff811117892 */ /* 0x000fe4000f8ec0ff */
[----:B------:R-:W-:Y:S01]  /*1e90*/  UIADD3.X UR33, UPT, UPT, URZ, UR15, URZ, UP1, !UPT ;  /* 0x0000000fff217290 */ /* 0x000fe20008ffe4ff */
[----:B-1----:R-:W-:Y:S01]  /*1ea0*/  SHF.L.U32 R2, R15, 0x1f, RZ ;  /* 0x0000001f0f027819 */ /* 0x002fe200000006ff */
[----:B------:R-:W-:Y:S01]  /*1eb0*/  UIADD3.X UR31, UPT, UPT, URZ, UR15, URZ, UP0, !UPT ;  /* 0x0000000fff1f7290 */ /* 0x000fe200087fe4ff */
[----:B------:R-:W-:Y:S02]  /*1ec0*/  UMOV UR28, 0x0 ;  /* 0x00000000001c7882 */ /* 0x000fe40000000000 */
[----:B------:R4:W1:Y:S01]  /*1ed0*/  SYNCS.PHASECHK.TRANS64.TRYWAIT P0, [UR8+0x28], R2 ;  /* 0x00002802ff0075a7 */ /* 0x0008620008001108 */
[----:B------:R-:W-:Y:S01]  /*1ee0*/  ULEA UR8, UR27, UR6, 0xd ;  /* 0x000000061b087291 */ /* 0x000fe2000f8e68ff */
[----:B------:R-:W-:Y:S01]  /*1ef0*/  UMOV UR29, 0x10000000 ;  /* 0x10000000001d7882 */ /* 0x000fe20000000000 */
[----:B------:R-:W-:-:S02]  /*1f00*/  UMOV UR19, UR35 ;  /* 0x0000002300137c82 */ /* 0x000fc40008000000 */
[----:B------:R-:W-:Y:S02]  /*1f10*/  UIADD3 UR16, UPT, UPT, UR8, 0x4300, URZ ;  /* 0x0000430008107890 */ /* 0x000fe4000fffe0ff */
[----:B------:R-:W-:Y:S01]  /*1f20*/  UIADD3 UR8, UPT, UPT, UR8, 0xe300, URZ ;  /* 0x0000e30008087890 */ /* 0x000fe2000fffe0ff */
[----:B------:R-:W-:Y:S01]  /*1f30*/  UMOV UR20, UR36 ;  /* 0x0000002400147c82 */ /* 0x000fe20008000000 */
[----:B------:R-:W-:Y:S01]  /*1f40*/  UMOV UR12, UR36 ;  /* 0x00000024000c7c82 */ /* 0x000fe20008000000 */
[----:B------:R-:W-:Y:S01]  /*1f50*/  UMOV UR9, UR17 ;  /* 0x0000001100097c82 */ /* 0x000fe20008000000 */
[----:B------:R-:W-:Y:S01]  /*1f60*/  UMOV UR10, UR18 ;  /* 0x00000012000a7c82 */ /* 0x000fe20008000000 */
[----:B------:R-:W-:Y:S02]  /*1f70*/  UIADD3 UR25, UPT, UPT, UR25, 0x1, URZ ;  /* 0x0000000119197890 */ /* 0x000fe4000fffe0ff */
[----:B------:R4:W-:Y:S01]  /*1f80*/  UTMALDG.3D.2CTA [UR16], [UR32], desc[UR28] ;  /* 0x00001c10200075b4 */ /* 0x0009e20008211000 */
[----:B------:R-:W-:Y:S01]  /*1f90*/  UMOV UR27, UR23 ;  /* 0x00000017001b7c82 */ /* 0x000fe20008000000 */
[----:B------:R-:W-:Y:S01]  /*1fa0*/  UISETP.NE.AND UP0, UPT, UR25, UR26, UPT ;  /* 0x0000001a1900728c */ /* 0x000fe2000bf05270 */
[----:B------:R4:W-:Y:S08]  /*1fb0*/  UTMALDG.3D.2CTA [UR8], [UR30], desc[UR28] ;  /* 0x00001c081e0075b4 */ /* 0x0009f00008211000 */
[----:B----4-:R-:W-:Y:S05]  /*1fc0*/  BRA.U UP0, `(.L_x_38) ;  /* 0xfffffffd004c7547 */ /* 0x010fea000b83ffff */
.L_x_32:
[----:B-1----:R-:W-:Y:S01]  /*1fd0*/  LEA R2, R14, UR6, 0x3 ;  /* 0x000000060e027c11 */ /* 0x002fe2000f8e18ff */
[----:B------:R-:W-:Y:S01]  /*1fe0*/  NOP ;  /* 0x0000000000007918 */ /* 0x000fe20000000000 */
[----:B--2---:R-:W-:Y:S02]  /*1ff0*/  SHF.L.U32 R3, R12, 0x1f, RZ ;  /* 0x0000001f0c037819 */ /* 0x004fe400000006ff */
[----:B------:R-:W-:Y:S02]  /*2000*/  LEA R4, R14, UR6, 0x4 ;  /* 0x000000060e047c11 */ /* 0x000fe4000f8e20ff */
[----:B------:R-:W1:Y:S02]  /*2010*/  SYNCS.PHASECHK.TRANS64.TRYWAIT P0, [R2+URZ+0xa0], R3 ;  /* 0x0000a003020075a7 */ /* 0x000e6400080011ff */
[----:B-1----:R-:W-:Y:S05]  /*2020*/  @!P0 BRA `(.L_x_39) ;  /* 0x0000006800688947 */ /* 0x002fea0003800000 */
.L_x_153:
[----:B------:R-:W2:Y:S01]  /*2030*/  LDS.128 R4, [R4+0x130] ;  /* 0x0001300004047984 */ /* 0x000ea20000000c00 */
[----:B------:R-:W-:Y:S01]  /*2040*/  ISETP.GE.AND P0, PT, R26, 0x1, PT ;  /* 0x000000011a00780c */ /* 0x000fe20003f06270 */
[----:B-1----:R-:W-:Y:S01]  /*2050*/  VIADD R2, R2, 0xb0 ;  /* 0x000000b002027836 */ /* 0x002fe20000000000 */
[----:B------:R-:W-:Y:S01]  /*2060*/  @!PT LDS RZ, [RZ] ;  /* 0x00000000fffff984 */ /* 0x000fe20000000800 */
[----:B------:R-:W-:Y:S01]  /*2070*/  @!PT LDS RZ, [RZ] ;  /* 0x00000000fffff984 */ /* 0x000fe20000000800 */
[----:B------:R-:W-:Y:S01]  /*2080*/  @!PT LDS RZ, [RZ] ;  /* 0x00000000fffff984 */ /* 0x000fe20000000800 */
[----:B------:R-:W-:Y:S01]  /*2090*/  @!PT LDS RZ, [RZ] ;  /* 0x00000000fffff984 */ /* 0x000fe20000000800 */
[----:B------:R1:W-:Y:S06]  /*20a0*/  MEMBAR.ALL.CTA ;  /* 0x0000000000007992 */ /* 0x0003ec0000008000 */
[----:B-1----:R-:W1:Y:S01]  /*20b0*/  FENCE.VIEW.ASYNC.S ;  /* 0x00000000000073c6 */ /* 0x002e620000000000 */
[----:B------:R-:W-:-:S04]  /*20c0*/  PRMT R2, RZ, 0x654, R2 ;  /* 0x00000654ff027816 */ /* 0x000fc80000000002 */
[----:B-1----:R1:W-:Y:S01]  /*20d0*/  SYNCS.ARRIVE.TRANS64.RED.A1T0 RZ, [R2+URZ], RZ ;  /* 0x000000ff02ff79a7 */ /* 0x0023e200081004ff */
[----:B--2---:R-:W-:-:S13]  /*20e0*/  LOP3.LUT P2, RZ, R6, 0x1, RZ, 0xc0, !PT ;  /* 0x0000000106ff7812 */ /* 0x004fda000784c0ff */
[----:B------:R-:W-:Y:S01]  /*20f0*/  @P2 SHF.R.U32.HI R3, RZ, 0x10, R5 ;  /* 0x00000010ff032819 */ /* 0x000fe20000011605 */
[----:B------:R-:W-:Y:S01]  /*2100*/  VOTEU.ANY UP0, P2 ;  /* 0x0000000000ff7886 */ /* 0x000fe20001000100 */
[----:B------:R-:W-:Y:S02]  /*2110*/  @P2 MOV R13, R4 ;  /* 0x00000004000d2202 */ /* 0x000fe40000000f00 */
[----:B------:R-:W-:Y:S02]  /*2120*/  @P2 R2UR.BROADCAST UR8, R3 ;  /* 0x00000000030822ca */ /* 0x000fe400008e0000 */
[----:B------:R-:W-:-:S11]  /*2130*/  @P2 LOP3.LUT R11, R5, 0xffff, RZ, 0xc0, !PT ;  /* 0x0000ffff050b2812 */ /* 0x000fd600078ec0ff */
[----:B------:R-:W-:Y:S01]  /*2140*/  @UP0 UMOV UR36, UR8 ;  /* 0x0000000800240c82 */ /* 0x000fe20008000000 */
[----:B-1----:R-:W-:Y:S05]  /*2150*/  @!P0 BRA `(.L_x_40) ;  /* 0x0000000000b88947 */ /* 0x002fea0003800000 */
[----:B------:R-:W3:Y:S01]  /*2160*/  LDC.64 R4, c[0x0][0xb18] ;  /* 0x0002c600ff047b82 */ /* 0x000ee20000000a00 */
[----:B------:R-:W-:-:S07]  /*2170*/  ISETP.NE.AND P3, PT, R26, 0x1, PT ;  /* 0x000000011a00780c */ /* 0x000fce0003f65270 */
[----:B------:R-:W1:Y:S08]  /*2180*/  LDC.64 R6, c[0x0][0xb10] ;  /* 0x0002c400ff067b82 */ /* 0x000e700000000a00 */
[----:B------:R-:W2:Y:S08]  /*2190*/  LDC R17, c[0x0][0xb20] ;  /* 0x0002c800ff117b82 */ /* 0x000eb00000000800 */
[----:B------:R-:W4:Y:S01]  /*21a0*/  LDC R18, c[0x0][0xb0c] ;  /* 0x0002c300ff127b82 */ /* 0x000f220000000800 */
[----:B---3--:R-:W-:Y:S01]  /*21b0*/  IMAD.HI.U32 R22, R0, R5, RZ ;  /* 0x0000000500167227 */ /* 0x008fe200078e00ff */
[----:B------:R-:W-:-:S06]  /*21c0*/  ISETP.NE.AND P0, PT, R4, 0x1, PT ;  /* 0x000000010400780c */ /* 0x000fcc0003f05270 */
[----:B------:R-:W3:Y:S01]  /*21d0*/  LDC.64 R2, c[0x0][0xb28] ;  /* 0x0002ca00ff027b82 */ /* 0x000ee20000000a00 */
[----:B-1----:R-:W-:-:S04]  /*21e0*/  IMAD.HI.U32 R20, R9, R6, RZ ;  /* 0x0000000609147227 */ /* 0x002fc800078e00ff */
[----:B------:R-:W-:Y:S01]  /*21f0*/  IMAD.HI.U32 R24, R13, R6, RZ ;  /* 0x000000060d187227 */ /* 0x000fe200078e00ff */
[----:B------:R-:W-:Y:S02]  /*2200*/  SHF.R.U32.HI R20, RZ, R7, R20 ;  /* 0x00000007ff147219 */ /* 0x000fe40000011614 */
[----:B--2---:R-:W-:Y:S01]  /*2210*/  SHF.R.U32.HI R19, RZ, R17, R22 ;  /* 0x00000011ff137219 */ /* 0x004fe20000011616 */
[----:B------:R-:W-:Y:S01]  /*2220*/  IMAD.HI.U32 R22, R11, R5, RZ ;  /* 0x000000050b167227 */ /* 0x000fe200078e00ff */
[----:B------:R-:W-:Y:S02]  /*2230*/  SHF.R.U32.HI R24, RZ, R7, R24 ;  /* 0x00000007ff187219 */ /* 0x000fe40000011618 */
[----:B------:R-:W-:Y:S02]  /*2240*/  SEL R19, R0, R19, !P0 ;  /* 0x0000001300137207 */ /* 0x000fe40004000000 */
[----:B------:R-:W-:Y:S02]  /*2250*/  SHF.R.U32.HI R22, RZ, R17, R22 ;  /* 0x00000011ff167219 */ /* 0x000fe40000011616 */
[----:B----4-:R-:W-:-:S02]  /*2260*/  ISETP.NE.AND P1, PT, R18, 0x1, PT ;  /* 0x000000011200780c */ /* 0x010fc40003f25270 */
[----:B------:R-:W-:Y:S02]  /*2270*/  SEL R5, R11, R22, !P0 ;  /* 0x000000160b057207 */ /* 0x000fe40004000000 */
[----:B------:R-:W-:Y:S02]  /*2280*/  SEL R21, R9, R20, !P1 ;  /* 0x0000001409157207 */ /* 0x000fe40004800000 */
[----:B------:R-:W-:Y:S01]  /*2290*/  SEL R7, R13, R24, !P1 ;  /* 0x000000180d077207 */ /* 0x000fe20004800000 */
[----:B---3--:R-:W-:Y:S01]  /*22a0*/  IMAD.HI.U32 R20, R19, R2, RZ ;  /* 0x0000000213147227 */ /* 0x008fe200078e00ff */
[----:B------:R-:W-:-:S03]  /*22b0*/  IADD3 R17, PT, PT, -R5, RZ, RZ ;  /* 0x000000ff05117210 */ /* 0x000fc60007ffe1ff */
        /* <DEDUP_REMOVED lines=11> */
[----:B------:R-:W-:-:S04]  /*2370*/  @!P0 IMAD.HI.U32 R20, R7, R2, RZ ;  /* 0x0000000207148227 */ /* 0x000fc800078e00ff */
[----:B------:R-:W-:Y:S01]  /*2380*/  IMAD.MOV R2, RZ, RZ, -R6 ;  /* 0x000000ffff027224 */ /* 0x000fe200078e0a06 */
[----:B------:R-:W-:-:S03]  /*2390*/  @!P0 SHF.R.U32.HI R20, RZ, R3, R20 ;  /* 0x00000003ff148219 */ /* 0x000fc60000011614 */
[----:B------:R-:W-:Y:S01]  /*23a0*/  IMAD R2, R26, R2, R5 ;  /* 0x000000021a027224 */ /* 0x000fe200078e0205 */
        /* <DEDUP_REMOVED lines=9> */
.L_x_40:
[----:B------:R-:W1:Y:S02]  /*2440*/  LDCU UR8, c[0x0][0xb30] ;  /* 0x00016600ff0877ac */ /* 0x000e640008000800 */
[----:B-1----:R-:W-:-:S09]  /*2450*/  UISETP.NE.AND UP0, UPT, UR8, 0x1, UPT ;  /* 0x000000010800788c */ /* 0x002fd2000bf05270 */
[----:B------:R-:W-:Y:S05]  /*2460*/  BRA.U UP0, `(.L_x_41) ;  /* 0x0000000100407547 */ /* 0x000fea000b800000 */
[----:B------:R-:W1:Y:S08]  /*2470*/  LDC.64 R4, c[0x0][0xb10] ;  /* 0x0002c400ff047b82 */ /* 0x000e700000000a00 */
[----:B------:R-:W2:Y:S08]  /*2480*/  LDC.64 R2, c[0x0][0xb18] ;  /* 0x0002c600ff027b82 */ /* 0x000eb00000000a00 */
[----:B------:R-:W4:Y:S08]  /*2490*/  LDC R6, c[0x0][0xb20] ;  /* 0x0002c800ff067b82 */ /* 0x000f300000000800 */
[----:B------:R-:W3:Y:S01]  /*24a0*/  LDC R18, c[0x0][0xb0c] ;  /* 0x0002c300ff127b82 */ /* 0x000ee20000000800 */
[----:B-1----:R-:W-:-:S05]  /*24b0*/  IMAD.HI.U32 R4, R13, R4, RZ ;  /* 0x000000040d047227 */ /* 0x002fca00078e00ff */
[----:B------:R-:W-:Y:S01]  /*24c0*/  SHF.R.U32.HI R4, RZ, R5, R4 ;  /* 0x00000005ff047219 */ /* 0x000fe20000011604 */
[----:B--2---:R-:W-:Y:S01]  /*24d0*/  IMAD.HI.U32 R3, R11, R3, RZ ;  /* 0x000000030b037227 */ /* 0x004fe200078e00ff */
[----:B------:R-:W-:-:S04]  /*24e0*/  ISETP.NE.AND P0, PT, R2, 0x1, PT ;  /* 0x000000010200780c */ /* 0x000fc80003f05270 */
[----:B----4-:R-:W-:-:S04]  /*24f0*/  SHF.R.U32.HI R6, RZ, R6, R3 ;  /* 0x00000006ff067219 */ /* 0x010fc80000011603 */
[----:B------:R-:W-:Y:S02]  /*2500*/  SEL R3, R11, R6, !P0 ;  /* 0x000000060b037207 */ /* 0x000fe40004000000 */
[----:B---3--:R-:W-:-:S04]  /*2510*/  ISETP.NE.AND P1, PT, R18, 0x1, PT ;  /* 0x000000011200780c */ /* 0x008fc80003f25270 */
[----:B------:R-:W-:-:S05]  /*2520*/  SEL R4, R13, R4, !P1 ;  /* 0x000000040d047207 */ /* 0x000fca0004800000 */
[----:B------:R-:W-:Y:S02]  /*2530*/  IMAD.IADD R5, R3, 0x1, -R4 ;  /* 0x0000000103057824 */ /* 0x000fe400078e0a04 */
[----:B------:R-:W-:Y:S02]  /*2540*/  IMAD.IADD R3, R4, 0x1, -R3 ;  /* 0x0000000104037824 */ /* 0x000fe400078e0a03 */
[----:B------:R-:W-:Y:S02]  /*2550*/  IMAD R13, R5, R18, R13 ;  /* 0x00000012050d7224 */ /* 0x000fe400078e020d */
[----:B------:R-:W-:-:S07]  /*2560*/  IMAD R11, R3, R2, R11 ;  /* 0x00000002030b7224 */ /* 0x000fce00078e020b */
.L_x_41:
[----:B------:R-:W-:Y:S01]  /*2570*/  VIADD R14, R14, 0x1 ;  /* 0x000000010e0e7836 */ /* 0x000fe20000000000 */
[----:B------:R-:W-:Y:S01]  /*2580*/  PLOP3.LUT P1, PT, PT, PT, PT, 0x80, 0x8 ;  /* 0x000000000008781c */ /* 0x000fe20003f2f070 */
[----:B------:R-:W-:Y:S02]  /*2590*/  IMAD.IADD R21, R13, 0x1, R60 ;  /* 0x000000010d157824 */ /* 0x000fe400078e023c */
[----:B------:R-:W-:Y:S01]  /*25a0*/  IMAD.IADD R20, R11, 0x1, R58 ;  /* 0x000000010b147824 */ /* 0x000fe200078e023a */
[----:B------:R-:W-:-:S04]  /*25b0*/  ISETP.NE.AND P0, PT, R14, 0x2, PT ;  /* 0x000000020e00780c */ /* 0x000fc80003f05270 */
[----:B------:R-:W-:Y:S02]  /*25c0*/  SEL R3, RZ, 0x1, P0 ;  /* 0x00000001ff037807 */ /* 0x000fe40000000000 */
[----:B------:R-:W-:Y:S02]  /*25d0*/  SEL R14, R14, RZ, P0 ;  /* 0x000000ff0e0e7207 */ /* 0x000fe40000000000 */
[----:B------:R-:W-:Y:S01]  /*25e0*/  LOP3.LUT R12, R12, R3, RZ, 0x3c, !PT ;  /* 0x000000030c0c7212 */ /* 0x000fe200078e3cff */
[----:B------:R-:W-:Y:S06]  /*25f0*/  @P2 BRA `(.L_x_42) ;  /* 0xfffffff000642947 */ /* 0x000fec000383ffff */
[----:B------:R-:W-:Y:S01]  /*2600*/  UIADD3 UR6, UPT, UPT, UR6, 0x28, URZ ;  /* 0x0000002806067890 */ /* 0x000fe2000fffe0ff */
[----:B------:R-:W-:-:S03]  /*2610*/  SHF.L.U32 R3, R15, 0x1f, RZ ;  /* 0x0000001f0f037819 */ /* 0x000fc600000006ff */
[----:B------:R-:W-:-:S09]  /*2620*/  ULEA UR4, UR23, UR6, 0x3 ;  /* 0x0000000617047291 */ /* 0x000fd2000f8e18ff */
[----:B------:R-:W1:Y:S02]  /*2630*/  SYNCS.PHASECHK.TRANS64.TRYWAIT P0, [UR4], R3 ;  /* 0x00000003ff0075a7 */ /* 0x000e640008001104 */
[----:B-1----:R-:W-:Y:S05]  /*2640*/  @!P0 BRA `(.L_x_43) ;  /* 0x0000006000f48947 */ /* 0x002fea0003800000 */
.L_x_155:
[----:B------:R-:W-:-:S04]  /*2650*/  UIADD3 UR5, UPT, UPT, UR23, 0x1, URZ ;  /* 0x0000000117057890 */ /* 0x000fc8000fffe0ff */
[----:B------:R-:W-:-:S04]  /*2660*/  UISETP.NE.AND UP0, UPT, UR5, 0x5, UPT ;  /* 0x000000050500788c */ /* 0x000fc8000bf05270 */
[----:B------:R-:W-:Y:S02]  /*2670*/  USEL UR7, URZ, 0x1, UP0 ;  /* 0x00000001ff077887 */ /* 0x000fe40008000000 */
[----:B------:R-:W-:-:S04]  /*2680*/  USEL UR5, UR5, URZ, UP0 ;  /* 0x000000ff05057287 */ /* 0x000fc80008000000 */
[----:B------:R-:W-:Y:S01]  /*2690*/  ULEA UR4, UR5, UR6, 0x3 ;  /* 0x0000000605047291 */ /* 0x000fe2000f8e18ff */
[----:B------:R-:W-:-:S04]  /*26a0*/  LOP3.LUT R2, R15, UR7, RZ, 0x3c, !PT ;  /* 0x000000070f027c12 */ /* 0x000fc8000f8e3cff */
[----:B-1----:R-:W-:-:S04]  /*26b0*/  SHF.L.U32 R3, R2, 0x1f, RZ ;  /* 0x0000001f02037819 */ /* 0x002fc800000006ff */
[----:B------:R-:W1:Y:S02]  /*26c0*/  SYNCS.PHASECHK.TRANS64.TRYWAIT P0, [UR4], R3 ;  /* 0x00000003ff0075a7 */ /* 0x000e640008001104 */
[----:B-1----:R-:W-:Y:S05]  /*26d0*/  @!P0 BRA `(.L_x_44) ;  /* 0x0000006000e88947 */ /* 0x002fea0003800000 */
.L_x_157:
        /* <DEDUP_REMOVED lines=9> */
.L_x_159:
        /* <DEDUP_REMOVED lines=9> */
.L_x_161:
[----:B------:R-:W-:-:S04]  /*2800*/  UIADD3 UR5, UPT, UPT, UR5, 0x1, URZ ;  /* 0x0000000105057890 */ /* 0x000fc8000fffe0ff */
[----:B------:R-:W-:-:S04]  /*2810*/  UISETP.NE.AND UP0, UPT, UR5, 0x5, UPT ;  /* 0x000000050500788c */ /* 0x000fc8000bf05270 */
[----:B------:R-:W-:Y:S02]  /*2820*/  USEL UR4, URZ, 0x1, UP0 ;  /* 0x00000001ff047887 */ /* 0x000fe40008000000 */
[----:B------:R-:W-:-:S04]  /*2830*/  USEL UR5, UR5, URZ, UP0 ;  /* 0x000000ff05057287 */ /* 0x000fc80008000000 */
[----:B------:R-:W-:Y:S01]  /*2840*/  ULEA UR5, UR5, UR6, 0x3 ;  /* 0x0000000605057291 */ /* 0x000fe2000f8e18ff */
[----:B-1----:R-:W-:-:S04]  /*2850*/  LOP3.LUT R3, R2, UR4, RZ, 0x3c, !PT ;  /* 0x0000000402037c12 */ /* 0x002fc8000f8e3cff */
[----:B------:R-:W-:Y:S01]  /*2860*/  SHF.L.U32 R3, R3, 0x1f, RZ ;  /* 0x0000001f03037819 */ /* 0x000fe200000006ff */
[----:B---3--:R-:W-:-:S07]  /*2870*/  IMAD.U32 R0, RZ, RZ, UR5 ;  /* 0x00000005ff007e24 */ /* 0x008fce000f8e00ff */
.L_x_47:
[----:B-1----:R1:W2:Y:S02]  /*2880*/  SYNCS.PHASECHK.TRANS64.TRYWAIT P0, [R0+URZ], R3 ;  /* 0x00000003000075a7 */ /* 0x0022a400080011ff */
[----:B--2---:R-:W-:Y:S05]  /*2890*/  @!P0 NANOSLEEP.SYNCS 0x989680 ;  /* 0x009896800000895d */ /* 0x004fea0003900000 */
[----:B------:R-:W2:Y:S02]  /*28a0*/  @!P0 SYNCS.PHASECHK.TRANS64 P0, [R0+URZ], R3 ;  /* 0x00000003000085a7 */ /* 0x000ea400080010ff */
[----:B--2---:R-:W-:Y:S05]  /*28b0*/  @P0 EXIT ;  /* 0x000000000000094d */ /* 0x004fea0003800000 */
[----:B------:R-:W-:Y:S05]  /*28c0*/  BRA `(.L_x_47) ;  /* 0xfffffffc00ec7947 */ /* 0x000fea000383ffff */
.L_x_22:
[----:B------:R-:W-:-:S04]  /*28d0*/  UISETP.NE.AND UP1, UPT, UR37, URZ, UPT ;  /* 0x000000ff2500728c */ /* 0x000fc8000bf25270 */
[----:B------:R-:W-:-:S09]  /*28e0*/  UISETP.NE.OR UP1, UPT, UR10, 0x1, UP1 ;  /* 0x000000010a00788c */ /* 0x000fd20008f25670 */
[----:B------:R-:W-:Y:S05]  /*28f0*/  BRA.U UP1, `(.L_x_48) ;  /* 0x00000005014c7547 */ /* 0x000fea000b800000 */
[----:B------:R-:W-:Y:S01]  /*2900*/  HFMA2 R11, -RZ, RZ, 0, 0 ;  /* 0x00000000ff0b7431 */ /* 0x000fe200000001ff */
[----:B------:R-:W-:Y:S01]  /*2910*/  ISETP.GE.U32.AND P2, PT, R10, 0x2, PT ;  /* 0x000000020a00780c */ /* 0x000fe20003f46070 */
[----:B------:R-:W-:Y:S01]  /*2920*/  IMAD.MOV.U32 R12, RZ, RZ, 0x1 ;  /* 0x00000001ff0c7424 */ /* 0x000fe200078e00ff */
[----:B------:R-:W-:Y:S01]  /*2930*/  CS2R R8, SRZ ;  /* 0x0000000000087805 */ /* 0x000fe2000001ff00 */
[----:B------:R-:W-:Y:S01]  /*2940*/  IMAD.MOV.U32 R3, RZ, RZ, RZ ;  /* 0x000000ffff037224 */ /* 0x000fe200078e00ff */
[----:B------:R-:W-:Y:S01]  /*2950*/  UMOV UR4, 0x400 ;  /* 0x0000040000047882 */ /* 0x000fe20000000000 */
[----:B------:R-:W-:Y:S01]  /*2960*/  UMOV UR6, URZ ;  /* 0x000000ff00067c82 */ /* 0x000fe20008000000 */
[----:B------:R-:W-:-:S12]  /*2970*/  ULEA UR37, UR37, UR4, 0x18 ;  /* 0x0000000425257291 */ /* 0x000fd8000f8ec0ff */
.L_x_52:
[----:B------:R-:W-:Y:S02]  /*2980*/  LEA R0, R3, UR37, 0x3 ;  /* 0x0000002503007c11 */ /* 0x000fe4000f8e18ff */
[----:B------:R-:W-:-:S03]  /*2990*/  SHF.L.U32 R5, R8, 0x1f, RZ ;  /* 0x0000001f08057819 */ /* 0x000fc600000006ff */
[----:B------:R-:W-:Y:S01]  /*29a0*/  VIADD R4, R0, 0x110 ;  /* 0x0000011000047836 */ /* 0x000fe20000000000 */
[----:B------:R-:W1:Y:S02]  /*29b0*/  SYNCS.PHASECHK.TRANS64.TRYWAIT P0, [R0+URZ+0x100], R5 ;  /* 0x00010005000075a7 */ /* 0x000e6400080011ff */
[----:B-1----:R-:W-:Y:S05]  /*29c0*/  @!P0 BRA `(.L_x_49) ;  /* 0x0000006000748947 */ /* 0x002fea0003800000 */
.L_x_162:
[----:B------:R-:W-:Y:S01]  /*29d0*/  ULEA UR5, UR6, UR37, 0x3 ;  /* 0x0000002506057291 */ /* 0x000fe2000f8e18ff */
[----:B------:R-:W-:Y:S01]  /*29e0*/  PRMT R4, RZ, 0x654, R4 ;  /* 0x00000654ff047816 */ /* 0x000fe20000000004 */
[----:B-1----:R-:W-:Y:S01]  /*29f0*/  @!P2 IMAD.MOV.U32 R5, RZ, RZ, 0x10 ;  /* 0x00000010ff05a424 */ /* 0x002fe200078e00ff */
[----:B------:R-:W-:Y:S01]  /*2a00*/  SHF.L.U32 R7, R12, 0x1f, RZ ;  /* 0x0000001f0c077819 */ /* 0x000fe200000006ff */
[----:B------:R-:W-:Y:S01]  /*2a10*/  UIADD3 UR4, UPT, UPT, UR5, 0xa0, URZ ;  /* 0x000000a005047890 */ /* 0x000fe2000fffe0ff */
[----:B------:R1:W-:Y:S05]  /*2a20*/  SYNCS.ARRIVE.TRANS64.RED.A1T0 RZ, [R4+URZ], RZ ;  /* 0x000000ff04ff79a7 */ /* 0x0003ea00081004ff */
[----:B------:R-:W-:Y:S01]  /*2a30*/  IMAD.U32 R13, RZ, RZ, UR4 ;  /* 0x00000004ff0d7e24 */ /* 0x000fe2000f8e00ff */
[----:B------:R-:W2:Y:S04]  /*2a40*/  SYNCS.PHASECHK.TRANS64.TRYWAIT P0, [UR5+0xb0], R7 ;  /* 0x0000b007ff0075a7 */ /* 0x000ea80008001105 */
[----:B------:R-:W-:Y:S01]  /*2a50*/  PRMT R13, R10, 0x654, R13 ;  /* 0x000006540a0d7816 */ /* 0x000fe2000000000d */
[----:B-12---:R-:W-:Y:S06]  /*2a60*/  @!P0 BRA `(.L_x_50) ;  /* 0x0000006000608947 */ /* 0x006fec0003800000 */
.L_x_164:
[----:B------:R-:W-:Y:S01]  /*2a70*/  ULEA UR4, UR6, UR37, 0x4 ;  /* 0x0000002506047291 */ /* 0x000fe2000f8e20ff */
[----:B------:R-:W-:Y:S01]  /*2a80*/  SEL R2, R13, R2, !P2 ;  /* 0x000000020d027207 */ /* 0x000fe20005000000 */
[----:B------:R-:W-:Y:S01]  /*2a90*/  UIADD3 UR5, UPT, UPT, UR5, 0xa0, URZ ;  /* 0x000000a005057890 */ /* 0x000fe2000fffe0ff */
[----:B-1----:R-:W-:Y:S01]  /*2aa0*/  LEA R0, R11, UR37, 0x3 ;  /* 0x000000250b007c11 */ /* 0x002fe2000f8e18ff */
[----:B------:R-:W-:Y:S01]  /*2ab0*/  UIADD3 UR4, UPT, UPT, UR4, 0x130, URZ ;  /* 0x0000013004047890 */ /* 0x000fe2000fffe0ff */
[----:B------:R1:W-:Y:S01]  /*2ac0*/  @!P2 SYNCS.ARRIVE.TRANS64.RED RZ, [R2+URZ], R5 ;  /* 0x0000000502ffa9a7 */ /* 0x0003e200080004ff */
[----:B------:R-:W-:Y:S01]  /*2ad0*/  UIADD3 UR6, UPT, UPT, UR6, 0x1, URZ ;  /* 0x0000000106067890 */ /* 0x000fe2000fffe0ff */
[----:B------:R-:W-:-:S03]  /*2ae0*/  VIADD R3, R3, 0x1 ;  /* 0x0000000103037836 */ /* 0x000fc60000000000 */
[----:B------:R-:W-:Y:S02]  /*2af0*/  UISETP.NE.AND UP0, UPT, UR6, 0x2, UPT ;  /* 0x000000020600788c */ /* 0x000fe4000bf05270 */
[----:B------:R-:W-:Y:S01]  /*2b00*/  ISETP.NE.AND P0, PT, R3, 0x2, PT ;  /* 0x000000020300780c */ /* 0x000fe20003f05270 */
[----:B------:R-:W-:Y:S06]  /*2b10*/  UGETNEXTWORKID.BROADCAST [UR4], [UR5] ;  /* 0x00000000040073ca */ /* 0x000fec0008000100 */
[----:B------:R-:W-:Y:S02]  /*2b20*/  USEL UR4, URZ, 0x1, UP0 ;  /* 0x00000001ff047887 */ /* 0x000fe40008000000 */
[----:B------:R-:W-:-:S04]  /*2b30*/  USEL UR6, UR6, URZ, UP0 ;  /* 0x000000ff06067287 */ /* 0x000fc80008000000 */
[----:B------:R-:W-:Y:S02]  /*2b40*/  LOP3.LUT R12, R12, UR4, RZ, 0x3c, !PT ;  /* 0x000000040c0c7c12 */ /* 0x000fe4000f8e3cff */
[----:B-1----:R-:W-:-:S04]  /*2b50*/  SHF.L.U32 R5, R9, 0x1f, RZ ;  /* 0x0000001f09057819 */ /* 0x002fc800000006ff */
[----:B------:R-:W1:Y:S02]  /*2b60*/  SYNCS.PHASECHK.TRANS64.TRYWAIT P1, [R0+URZ+0xa0], R5 ;  /* 0x0000a005000075a7 */ /* 0x000e6400080211ff */
[----:B-1----:R-:W-:Y:S05]  /*2b70*/  @!P1 BRA `(.L_x_51) ;  /* 0x0000006000349947 */ /* 0x002fea0003800000 */
.L_x_165:
[----:B------:R-:W-:Y:S01]  /*2b80*/  LEA R4, R11, UR37, 0x4 ;  /* 0x000000250b047c11 */ /* 0x000fe2000f8e20ff */
[----:B-1----:R-:W-:Y:S01]  /*2b90*/  VIADD R0, R0, 0xb0 ;  /* 0x000000b000007836 */ /* 0x002fe20000000000 */
[----:B------:R-:W-:Y:S01]  /*2ba0*/  SEL R3, R3, RZ, P0 ;  /* 0x000000ff03037207 */ /* 0x000fe20000000000 */
[----:B------:R-:W-:-:S03]  /*2bb0*/  VIADD R11, R11, 0x1 ;  /* 0x000000010b0b7836 */ /* 0x000fc60000000000 */
[----:B------:R-:W1:Y:S01]  /*2bc0*/  LDS.128 R4, [R4+0x130] ;  /* 0x0001300004047984 */ /* 0x000e620000000c00 */
[----:B------:R-:W-:Y:S02]  /*2bd0*/  PRMT R0, RZ, 0x654, R0 ;  /* 0x00000654ff007816 */ /* 0x000fe40000000000 */
[C---:B------:R-:W-:Y:S01]  /*2be0*/  ISETP.NE.AND P1, PT, R11.reuse, 0x2, PT ;  /* 0x000000020b00780c */ /* 0x040fe20003f25270 */
[----:B------:R-:W-:Y:S01]  /*2bf0*/  @!PT LDS RZ, [RZ] ;  /* 0x00000000fffff984 */ /* 0x000fe20000000800 */
[----:B------:R-:W-:Y:S01]  /*2c00*/  @!PT LDS RZ, [RZ] ;  /* 0x00000000fffff984 */ /* 0x000fe20000000800 */
[----:B------:R-:W-:Y:S01]  /*2c10*/  @!PT LDS RZ, [RZ] ;  /* 0x00000000fffff984 */ /* 0x000fe20000000800 */
[----:B------:R-:W-:Y:S01]  /*2c20*/  @!PT LDS RZ, [RZ] ;  /* 0x00000000fffff984 */ /* 0x000fe20000000800 */
[----:B------:R2:W-:Y:S06]  /*2c30*/  MEMBAR.ALL.CTA ;  /* 0x0000000000007992 */ /* 0x0005ec0000008000 */
[----:B--2---:R-:W2:Y:S01]  /*2c40*/  FENCE.VIEW.ASYNC.S ;  /* 0x00000000000073c6 */ /* 0x004ea20000000000 */
[----:B------:R-:W-:Y:S01]  /*2c50*/  SEL R11, R11, RZ, P1 ;  /* 0x000000ff0b0b7207 */ /* 0x000fe20000800000 */
[----:B--2---:R2:W-:Y:S01]  /*2c60*/  SYNCS.ARRIVE.TRANS64.RED.A1T0 RZ, [R0+URZ], RZ ;  /* 0x000000ff00ff79a7 */ /* 0x0045e200081004ff */
[----:B-1----:R-:W-:-:S02]  /*2c70*/  LOP3.LUT P3, RZ, R6, 0x1, RZ, 0xc0, !PT ;  /* 0x0000000106ff7812 */ /* 0x002fc4000786c0ff */
[----:B------:R-:W-:-:S04]  /*2c80*/  SEL R5, RZ, 0x1, P0 ;  /* 0x00000001ff057807 */ /* 0x000fc80000000000 */
[----:B------:R-:W-:Y:S02]  /*2c90*/  LOP3.LUT R8, R8, R5, RZ, 0x3c, !PT ;  /* 0x0000000508087212 */ /* 0x000fe400078e3cff */
[----:B--2---:R-:W-:-:S04]  /*2ca0*/  SEL R0, RZ, 0x1, P1 ;  /* 0x00000001ff007807 */ /* 0x004fc80000800000 */
[----:B------:R-:W-:Y:S01]  /*2cb0*/  LOP3.LUT R9, R9, R0, RZ, 0x3c, !PT ;  /* 0x0000000009097212 */ /* 0x000fe200078e3cff */
[----:B------:R-:W-:Y:S06]  /*2cc0*/  @P3 BRA `(.L_x_52) ;  /* 0xfffffffc002c3947 */ /* 0x000fec000383ffff */
[----:B------:R-:W-:Y:S01]  /*2cd0*/  ULEA UR5, UR6, UR37, 0x3 ;  /* 0x0000002506057291 */ /* 0x000fe2000f8e18ff */
[----:B------:R-:W-:-:S08]  /*2ce0*/  SHF.L.U32 R3, R12, 0x1f, RZ ;  /* 0x0000001f0c037819 */ /* 0x000fd000000006ff */
[----:B------:R-:W1:Y:S02]  /*2cf0*/  SYNCS.PHASECHK.TRANS64 P0, [UR5+0xb0], R3 ;  /* 0x0000b003ff0075a7 */ /* 0x000e640008001005 */
[----:B-1----:R-:W-:Y:S05]  /*2d00*/  @P0 BRA `(.L_x_53) ;  /* 0x0000000000080947 */ /* 0x002fea0003800000 */
[----:B------:R-:W1:Y:S02]  /*2d10*/  SYNCS.PHASECHK.TRANS64.TRYWAIT P0, [UR5+0xb0], R3 ;  /* 0x0000b003ff0075a7 */ /* 0x000e640008001105 */
[----:B-1----:R-:W-:Y:S05]  /*2d20*/  @!P0 BRA `(.L_x_54) ;  /* 0x0000005c00dc8947 */ /* 0x002fea0003800000 */
.L_x_53:
[----:B------:R-:W-:-:S04]  /*2d30*/  UIADD3 UR4, UPT, UPT, UR6, 0x1, URZ ;  /* 0x0000000106047890 */ /* 0x000fc8000fffe0ff */
[----:B------:R-:W-:-:S04]  /*2d40*/  UISETP.NE.AND UP0, UPT, UR4, 0x2, UPT ;  /* 0x000000020400788c */ /* 0x000fc8000bf05270 */
[----:B------:R-:W-:Y:S02]  /*2d50*/  USEL UR7, URZ, 0x1, UP0 ;  /* 0x00000001ff077887 */ /* 0x000fe40008000000 */
[----:B------:R-:W-:-:S04]  /*2d60*/  USEL UR4, UR4, URZ, UP0 ;  /* 0x000000ff04047287 */ /* 0x000fc80008000000 */
[----:B------:R-:W-:Y:S01]  /*2d70*/  ULEA UR4, UR4, UR37, 0x3 ;  /* 0x0000002504047291 */ /* 0x000fe2000f8e18ff */
[----:B-1----:R-:W-:-:S04]  /*2d80*/  LOP3.LUT R3, R12, UR7, RZ, 0x3c, !PT ;  /* 0x000000070c037c12 */ /* 0x002fc8000f8e3cff */
[----:B------:R-:W-:-:S04]  /*2d90*/  SHF.L.U32 R0, R3, 0x1f, RZ ;  /* 0x0000001f03007819 */ /* 0x000fc800000006ff */
[----:B------:R-:W1:Y:S02]  /*2da0*/  SYNCS.PHASECHK.TRANS64 P0, [UR4+0xb0], R0 ;  /* 0x0000b000ff0075a7 */ /* 0x000e640008001004 */
[----:B-1----:R-:W-:Y:S05]  /*2db0*/  @P0 EXIT ;  /* 0x000000000000094d */ /* 0x002fea0003800000 */
[----:B------:R-:W-:Y:S02]  /*2dc0*/  SHF.L.U32 R3, R3, 0x1f, RZ ;  /* 0x0000001f03037819 */ /* 0x000fe400000006ff */
[----:B------:R-:W-:-:S07]  /*2dd0*/  MOV R0, UR4 ;  /* 0x0000000400007c02 */ /* 0x000fce0008000f00 */
.L_x_55:
[----:B-1----:R1:W2:Y:S02]  /*2de0*/  SYNCS.PHASECHK.TRANS64.TRYWAIT P0, [R0+URZ+0xb0], R3 ;  /* 0x0000b003000075a7 */ /* 0x0022a400080011ff */
[----:B--2---:R-:W-:Y:S05]  /*2df0*/  @!P0 NANOSLEEP.SYNCS 0x989680 ;  /* 0x009896800000895d */ /* 0x004fea0003900000 */
[----:B------:R-:W2:Y:S02]  /*2e00*/  @!P0 SYNCS.PHASECHK.TRANS64 P0, [R0+URZ+0xb0], R3 ;  /* 0x0000b003000085a7 */ /* 0x000ea400080010ff */
[----:B--2---:R-:W-:Y:S05]  /*2e10*/  @P0 EXIT ;  /* 0x000000000000094d */ /* 0x004fea0003800000 */
[----:B------:R-:W-:Y:S05]  /*2e20*/  BRA `(.L_x_55) ;  /* 0xfffffffc00ec7947 */ /* 0x000fea000383ffff */
.L_x_48:
[----:B------:R-:W-:Y:S05]  /*2e30*/  BRA.U UP4, `(.L_x_56) ;  /* 0x0000001104d87547 */ /* 0x000fea000b800000 */
[----:B------:R-:W-:Y:S01]  /*2e40*/  UMOV UR6, 0x40 ;  /* 0x0000004000067882 */ /* 0x000fe20000000000 */
[----:B------:R-:W-:Y:S01]  /*2e50*/  NOP ;  /* 0x0000000000007918 */ /* 0x000fe20000000000 */
[----:B------:R-:W-:Y:S01]  /*2e60*/  ULEA UR6, UR37, UR6, 0x18 ;  /* 0x0000000625067291 */ /* 0x000fe2000f8ec0ff */
[----:B------:R-:W-:Y:S02]  /*2e70*/  UMOV UR7, 0x400 ;  /* 0x0000040000077882 */ /* 0x000fe40000000000 */
[----:B------:R-:W-:-:S06]  /*2e80*/  ULEA UR37, UR37, UR7, 0x18 ;  /* 0x0000000725257291 */ /* 0x000fcc000f8ec0ff */
[----:B------:R-:W1:Y:S02]  /*2e90*/  LDS.U8 R2, [UR6+0x1c] ;  /* 0x00001c06ff027984 */ /* 0x000e640008000000 */
[----:B-1----:R-:W-:-:S13]  /*2ea0*/  ISETP.NE.AND P0, PT, R2, RZ, PT ;  /* 0x000000ff0200720c */ /* 0x002fda0003f05270 */
[----:B------:R-:W-:Y:S05]  /*2eb0*/  @P0 BRA `(.L_x_57) ;  /* 0x0000000400080947 */ /* 0x000fea0003800000 */
[----:B------:R-:W-:Y:S02]  /*2ec0*/  UISETP.NE.U32.AND UP0, UPT, UR5, 0x1, UPT ;  /* 0x000000010500788c */ /* 0x000fe4000bf05070 */
[----:B------:R-:W-:-:S07]  /*2ed0*/  UIADD3 UR8, UPT, UPT, UR6, 0x8, URZ ;  /* 0x0000000806087890 */ /* 0x000fce000fffe0ff */
[----:B------:R-:W-:Y:S05]  /*2ee0*/  BRA.U !UP0, `(.L_x_58) ;  /* 0x00000001089c7547 */ /* 0x000fea000b800000 */
[----:B------:R-:W-:Y:S01]  /*2ef0*/  ELECT P0, URZ, PT ;  /* 0x0000000000ff782f */ /* 0x000fe20003800000 */
[----:B------:R-:W-:-:S12]  /*2f00*/  BSSY B0, `(.L_x_58) ;  /* 0x0000025000007945 */ /* 0x000fd80003800000 */
[----:B------:R-:W-:Y:S05]  /*2f10*/  @!P0 BRA `(.L_x_59) ;  /* 0x00000000008c8947 */ /* 0x000fea0003800000 */
[----:B------:R-:W-:-:S05]  /*2f20*/  UMOV UR7, 0x10 ;  /* 0x0000001000077882 */ /* 0x000fca0000000000 */
[----:B------:R-:W-:Y:S04]  /*2f30*/  DEPBAR.LE SB1, 0x36 ;  /* 0x00009d800000791a */ /* 0x000fe80000000000 */
[----:B------:R-:W1:Y:S02]  /*2f40*/  UTCATOMSWS.2CTA.FIND_AND_SET.ALIGN UP1, UR7, UR7 ;  /* 0x00000007000775e3 */ /* 0x000e640008220800 */
[----:B-1----:R-:W-:Y:S01]  /*2f50*/  MOV R11, UR7 ;  /* 0x00000007000b7c02 */ /* 0x002fe20008000f00 */
[----:B------:R-:W-:Y:S06]  /*2f60*/  BRA.U UP1, `(.L_x_60) ;  /* 0x0000000101187547 */ /* 0x000fec000b800000 */
.L_x_61:
[----:B------:R-:W-:Y:S05]  /*2f70*/  NANOSLEEP 0x64 ;  /* 0x000000640000795d */ /* 0x000fea0003800000 */
[----:B------:R-:W-:-:S05]  /*2f80*/  UMOV UR7, 0x10 ;  /* 0x0000001000077882 */ /* 0x000fca0000000000 */
[----:B------:R-:W-:Y:S04]  /*2f90*/  DEPBAR.LE SB1, 0x36 ;  /* 0x00009d800000791a */ /* 0x000fe80000000000 */
[----:B------:R-:W1:Y:S02]  /*2fa0*/  UTCATOMSWS.2CTA.FIND_AND_SET.ALIGN UP1, UR7, UR7 ;  /* 0x00000007000775e3 */ /* 0x000e640008220800 */
[----:B-1----:R-:W-:Y:S01]  /*2fb0*/  MOV R11, UR7 ;  /* 0x00000007000b7c02 */ /* 0x002fe20008000f00 */
[----:B------:R-:W-:Y:S05]  /*2fc0*/  BRA.U !UP1, `(.L_x_61) ;  /* 0xfffffffd09e87547 */ /* 0x000fea000b83ffff */
.L_x_60:
[----:B------:R-:W1:Y:S01]  /*2fd0*/  LDS R5, [UR6+0x10] ;  /* 0x00001006ff057984 */ /* 0x000e620008000800 */
[----:B------:R-:W-:Y:S01]  /*2fe0*/  IMAD.U32 R3, RZ, RZ, UR37 ;  /* 0x00000025ff037e24 */ /* 0x000fe2000f8e00ff */
[----:B------:R-:W-:-:S03]  /*2ff0*/  MOV R2, UR4 ;  /* 0x0000000400027c02 */ /* 0x000fc60008000f00 */
[----:B------:R-:W-:Y:S01]  /*3000*/  VIADD R3, R3, 0x150 ;  /* 0x0000015003037836 */ /* 0x000fe20000000000 */
[----:B-1----:R-:W-:-:S04]  /*3010*/  SHF.L.U32 R5, R5, 0x1f, RZ ;  /* 0x0000001f05057819 */ /* 0x002fc800000006ff */
[----:B------:R-:W1:Y:S02]  /*3020*/  SYNCS.PHASECHK.TRANS64.TRYWAIT P0, [UR6+0x8], R5 ;  /* 0x00000805ff0075a7 */ /* 0x000e640008001106 */
[----:B-1----:R-:W-:Y:S05]  /*3030*/  @P0 BRA `(.L_x_62) ;  /* 0x0000000000080947 */ /* 0x002fea0003800000 */
[----:B------:R-:W1:Y:S02]  /*3040*/  SYNCS.PHASECHK.TRANS64.TRYWAIT P0, [UR6+0x8], R5 ;  /* 0x00000805ff0075a7 */ /* 0x000e640008001106 */
[----:B-1----:R-:W-:Y:S05]  /*3050*/  @!P0 BRA `(.L_x_63) ;  /* 0x0000005c00288947 */ /* 0x002fea0003800000 */
.L_x_62:
[----:B-1----:R-:W-:Y:S01]  /*3060*/  HFMA2 R4, -RZ, RZ, 0, 5.9604644775390625e-08 ;  /* 0x00000001ff047431 */ /* 0x002fe200000001ff */
[----:B------:R-:W-:Y:S01]  /*3070*/  UPRMT UR7, UR4, 0x654, UR8 ;  /* 0x0000065404077896 */ /* 0x000fe20008000008 */
[----:B------:R-:W-:Y:S01]  /*3080*/  IMAD.MOV.U32 R6, RZ, RZ, 0xffff ;  /* 0x0000ffffff067424 */ /* 0x000fe200078e00ff */
[----:B------:R-:W-:Y:S01]  /*3090*/  PRMT R2, R2, 0x654, R3 ;  /* 0x0000065402027816 */ /* 0x000fe20000000003 */
[----:B------:R-:W-:Y:S02]  /*30a0*/  IMAD.MOV.U32 R5, RZ, RZ, 0x4 ;  /* 0x00000004ff057424 */ /* 0x000fe400078e00ff */
[----:B------:R-:W-:Y:S01]  /*30b0*/  IMAD.SHL.U32 R9, R11, 0x20, RZ ;  /* 0x000000200b097824 */ /* 0x000fe200078e00ff */
[----:B------:R-:W-:Y:S02]  /*30c0*/  MOV R3, UR7 ;  /* 0x0000000700037c02 */ /* 0x000fe40008000f00 */
[-C--:B------:R-:W-:Y:S01]  /*30d0*/  SHF.L.U32 R7, R6, R11.reuse, RZ ;  /* 0x0000000b06077219 */ /* 0x080fe200000006ff */
[----:B------:R1:W-:Y:S01]  /*30e0*/  SYNCS.ARRIVE.TRANS64.RED RZ, [UR7], R5 ;  /* 0x00000005ffff79a7 */ /* 0x0003e20008000407 */
[----:B------:R-:W-:Y:S01]  /*30f0*/  SHF.L.U32 R6, R4, R11, RZ ;  /* 0x0000000b04067219 */ /* 0x000fe200000006ff */
[----:B------:R1:W-:Y:S04]  /*3100*/  STS [UR37+0x150], R9 ;  /* 0x00015009ff007988 */ /* 0x0003e80008000825 */
[----:B------:R1:W-:Y:S04]  /*3110*/  STAS [R2.64], R11 ;  /* 0x0000000b02007dbd */ /* 0x0003e8000c0008ff */
[----:B------:R1:W-:Y:S04]  /*3120*/  ATOMS.OR RZ, [UR6+0x14], R7 ;  /* 0x00001407ffff798c */ /* 0x0003e8000b000006 */
[----:B------:R1:W-:Y:S04]  /*3130*/  ATOMS.OR RZ, [UR6+0x18], R6 ;  /* 0x00001806ffff798c */ /* 0x0003e8000b000006 */
[----:B------:R1:W-:Y:S02]  /*3140*/  ATOMS.XOR RZ, [UR6+0x10], R4 ;  /* 0x00001004ffff798c */ /* 0x0003e4000b800006 */
.L_x_59:
[----:B------:R-:W-:Y:S05]  /*3150*/  BSYNC B0 ;  /* 0x0000000000007941 */ /* 0x000fea0003800000 */
.L_x_58:
[----:B------:R-:W-:Y:S05]  /*3160*/  BRA.U UP0, `(.L_x_64) ;  /* 0x00000001006c7547 */ /* 0x000fea000b800000 */
[----:B------:R-:W-:-:S03]  /*3170*/  UMOV UR7, 0xffffffff ;  /* 0xffffffff00077882 */ /* 0x000fc60000000000 */
[----:B------:R-:W-:Y:S05]  /*3180*/  BRA.DIV UR7, `(.L_x_65) ;  /* 0x0000005a07f47947 */ /* 0x000fea000b800000 */
[----:B------:R-:W-:-:S13]  /*3190*/  ELECT P6, URZ, PT ;  /* 0x0000000000ff782f */ /* 0x000fda00038c0000 */
.L_x_169:
[----:B------:R-:W-:Y:S05]  /*31a0*/  @!P6 BRA `(.L_x_64) ;  /* 0x00000000005ce947 */ /* 0x000fea0003800000 */
[----:B-1----:R-:W1:Y:S02]  /*31b0*/  LDS R3, [UR6+0x10] ;  /* 0x00001006ff037984 */ /* 0x002e640008000800 */
[----:B-1----:R-:W-:-:S04]  /*31c0*/  SHF.L.U32 R3, R3, 0x1f, RZ ;  /* 0x0000001f03037819 */ /* 0x002fc800000006ff */
[----:B------:R-:W1:Y:S02]  /*31d0*/  SYNCS.PHASECHK.TRANS64.TRYWAIT P0, [UR6+0x8], R3 ;  /* 0x00000803ff0075a7 */ /* 0x000e640008001106 */
[----:B-1----:R-:W-:Y:S05]  /*31e0*/  @P0 BRA `(.L_x_66) ;  /* 0x0000000000080947 */ /* 0x002fea0003800000 */
[----:B------:R-:W1:Y:S02]  /*31f0*/  SYNCS.PHASECHK.TRANS64.TRYWAIT P0, [UR6+0x8], R3 ;  /* 0x00000803ff0075a7 */ /* 0x000e640008001106 */
[----:B-1----:R-:W-:Y:S05]  /*3200*/  @!P0 BRA `(.L_x_67) ;  /* 0x0000005800f48947 */ /* 0x002fea0003800000 */
.L_x_66:
[----:B------:R-:W2:Y:S01]  /*3210*/  LDS R5, [UR37+0x150] ;  /* 0x00015025ff057984 */ /* 0x000ea20008000800 */
[----:B-1----:R-:W-:Y:S02]  /*3220*/  HFMA2 R2, -RZ, RZ, 0, 5.9604644775390625e-08 ;  /* 0x00000001ff027431 */ /* 0x002fe400000001ff */
[----:B------:R-:W-:Y:S01]  /*3230*/  IMAD.MOV.U32 R3, RZ, RZ, 0xffff ;  /* 0x0000ffffff037424 */ /* 0x000fe200078e00ff */
[----:B------:R-:W-:Y:S01]  /*3240*/  UPRMT UR7, UR4, 0x654, UR8 ;  /* 0x0000065404077896 */ /* 0x000fe20008000008 */
[----:B--2---:R-:W-:-:S03]  /*3250*/  IMAD.SHL.U32 R4, R5, 0x20, RZ ;  /* 0x0000002005047824 */ /* 0x004fc600078e00ff */
[-C--:B------:R-:W-:Y:S02]  /*3260*/  SHF.L.U32 R3, R3, R5.reuse, RZ ;  /* 0x0000000503037219 */ /* 0x080fe400000006ff */
[----:B------:R-:W-:Y:S01]  /*3270*/  SHF.L.U32 R5, R2, R5, RZ ;  /* 0x0000000502057219 */ /* 0x000fe200000006ff */
[----:B------:R2:W-:Y:S04]  /*3280*/  STS [UR37+0x150], R4 ;  /* 0x00015004ff007988 */ /* 0x0005e80008000825 */
[----:B------:R2:W-:Y:S04]  /*3290*/  ATOMS.OR RZ, [UR6+0x14], R3 ;  /* 0x00001403ffff798c */ /* 0x0005e8000b000006 */
[----:B------:R2:W-:Y:S01]  /*32a0*/  ATOMS.OR RZ, [UR6+0x18], R5 ;  /* 0x00001805ffff798c */ /* 0x0005e2000b000006 */
[----:B------:R-:W-:Y:S03]  /*32b0*/  SYNCS.ARRIVE.TRANS64.RED.A1T0 RZ, [UR7], RZ ;  /* 0x000000ffffff79a7 */ /* 0x000fe60008100407 */
[----:B------:R2:W-:Y:S01]  /*32c0*/  ATOMS.XOR RZ, [UR6+0x10], R2 ;  /* 0x00001002ffff798c */ /* 0x0005e2000b800006 */
[----:B------:R-:W-:Y:S05]  /*32d0*/  BRA `(.L_x_64) ;  /* 0x0000000000107947 */ /* 0x000fea0003800000 */
.L_x_57:
[----:B------:R-:W-:-:S05]  /*32e0*/  MOV R2, 0xffffffff ;  /* 0xffffffff00027802 */ /* 0x000fca0000000f00 */
[----:B------:R1:W-:Y:S02]  /*32f0*/  STS [UR37+0x150], R2 ;  /* 0x00015002ff007988 */ /* 0x0003e40008000825 */
[----:B-1----:R-:W-:Y:S02]  /*3300*/  MOV R2, 0x3320 ;  /* 0x0000332000027802 */ /* 0x002fe40000000f00 */
[----:B-----5:R-:W-:Y:S05]  /*3310*/  CALL.REL.NOINC `($__internal_1_$__cuda_sm10x_tcgen05_guardrail_trap_phase_invalid_during_alloc) ;  /* 0x0000006000c87944 */ /* 0x020fea0003c00000 */
.L_x_64:
[----:B------:R-:W-:Y:S05]  /*3320*/  WARPSYNC.ALL ;  /* 0x0000000000007948 */ /* 0x000fea0003800000 */
[----:B------:R-:W3:Y:S01]  /*3330*/  S2UR UR7, SR_CgaCtaId ;  /* 0x00000000000779c3 */ /* 0x000ee20000008800 */
[----:B------:R-:W-:Y:S01]  /*3340*/  UMOV UR6, 0x400 ;  /* 0x0000040000067882 */ /* 0x000fe20000000000 */
[----:B------:R-:W-:-:S06]  /*3350*/  NOP ;  /* 0x0000000000007918 */ /* 0x000fcc0000000000 */
[----:B------:R-:W-:Y:S06]  /*3360*/  BAR.ARV 0x6, 0xa0 ;  /* 0x0182800000007b1d */ /* 0x000fec0000002000 */
[----:B------:R-:W4:Y:S01]  /*3370*/  LDCU UR8, c[0x0][0x38c] ;  /* 0x00007180ff0877ac */ /* 0x000f220008000800 */
[----:B------:R-:W-:Y:S01]  /*3380*/  LOP3.LUT R0, R0, 0xffff, RZ, 0xc0, !PT ;  /* 0x0000ffff00007812 */ /* 0x000fe200078ec0ff */
[----:B-1----:R-:W-:Y:S01]  /*3390*/  IMAD.MOV.U32 R9, RZ, RZ, 0x1 ;  /* 0x00000001ff097424 */ /* 0x002fe200078e00ff */
[----:B------:R-:W-:Y:S01]  /*33a0*/  LOP3.LUT R8, R8, 0xffff, RZ, 0xc0, !PT ;  /* 0x0000ffff08087812 */ /* 0x000fe200078ec0ff */
[----:B------:R-:W-:Y:S01]  /*33b0*/  UMOV UR19, URZ ;  /* 0x000000ff00137c82 */ /* 0x000fe20008000000 */
[----:B------:R-:W-:Y:S01]  /*33c0*/  R2UR UR11, R0 ;  /* 0x00000000000b72ca */ /* 0x000fe200000e0000 */
[----:B------:R-:W-:Y:S01]  /*33d0*/  UMOV UR18, URZ ;  /* 0x000000ff00127c82 */ /* 0x000fe20008000000 */
[----:B------:R-:W-:Y:S01]  /*33e0*/  R2UR UR12, R8 ;  /* 0x00000000080c72ca */ /* 0x000fe200000e0000 */
[----:B------:R-:W-:Y:S01]  /*33f0*/  IMAD.MOV.U32 R8, RZ, RZ, RZ ;  /* 0x000000ffff087224 */ /* 0x000fe200078e00ff */
[----:B------:R-:W-:Y:S01]  /*3400*/  UMOV UR17, URZ ;  /* 0x000000ff00117c82 */ /* 0x000fe20008000000 */
[----:B---3--:R-:W-:-:S02]  /*3410*/  ULEA UR7, UR7, UR6, 0x18 ;  /* 0x0000000607077291 */ /* 0x008fc4000f8ec0ff */
[----:B------:R-:W-:Y:S02]  /*3420*/  UISETP.NE.AND UP2, UPT, UR5, URZ, UPT ;  /* 0x000000ff0500728c */ /* 0x000fe4000bf45270 */
[----:B------:R-:W-:Y:S02]  /*3430*/  UIADD3 UR13, UPT, UPT, UR7, 0x4300, URZ ;  /* 0x00004300070d7890 */ /* 0x000fe4000fffe0ff */
[----:B------:R-:W-:Y:S02]  /*3440*/  UIADD3 UR14, UPT, UPT, UR7, 0xe300, URZ ;  /* 0x0000e300070e7890 */ /* 0x000fe4000fffe0ff */
[----:B----4-:R-:W-:Y:S01]  /*3450*/  UIADD3 UR8, UPT, UPT, UR8, 0x3f, URZ ;  /* 0x0000003f08087890 */ /* 0x010fe2000fffe0ff */
[----:B--2---:R-:W1:Y:S01]  /*3460*/  LDS R2, [UR7+0x150] ;  /* 0x00015007ff027984 */ /* 0x004e620008000800 */
[----:B------:R-:W-:Y:S02]  /*3470*/  USHF.R.U32.HI UR13, URZ, 0x4, UR13 ;  /* 0x00000004ff0d7899 */ /* 0x000fe4000801160d */
[----:B------:R-:W-:-:S02]  /*3480*/  USHF.R.S32.HI UR6, URZ, 0x1f, UR8 ;  /* 0x0000001fff067899 */ /* 0x000fc40008011408 */
[----:B------:R-:W-:Y:S02]  /*3490*/  USHF.R.U32.HI UR14, URZ, 0x4, UR14 ;  /* 0x00000004ff0e7899 */ /* 0x000fe4000801160e */
[----:B------:R-:W-:Y:S02]  /*34a0*/  ULEA.HI UR6, UR6, UR8, URZ, 0x6 ;  /* 0x0000000806067291 */ /* 0x000fe4000f8f30ff */
[----:B------:R-:W-:Y:S02]  /*34b0*/  ULOP3.LUT UR13, UR13, 0x3fff, URZ, 0xc0, !UPT ;  /* 0x00003fff0d0d7892 */ /* 0x000fe4000f8ec0ff */
[----:B------:R-:W-:Y:S02]  /*34c0*/  USHF.R.S32.HI UR6, URZ, 0x6, UR6 ;  /* 0x00000006ff067899 */ /* 0x000fe40008011406 */
[----:B------:R-:W-:Y:S02]  /*34d0*/  ULOP3.LUT UR14, UR14, 0x3fff, URZ, 0xc0, !UPT ;  /* 0x00003fff0e0e7892 */ /* 0x000fe4000f8ec0ff */
[----:B------:R-:W-:Y:S01]  /*34e0*/  UISETP.LT.AND UP0, UPT, UR6, 0x1, UPT ;  /* 0x000000010600788c */ /* 0x000fe2000bf01270 */
[----:B------:R-:W-:Y:S01]  /*34f0*/  UMOV UR28, 0x0 ;  /* 0x00000000001c7882 */ /* 0x000fe20000000000 */
[----:B------:R-:W-:Y:S01]  /*3500*/  UMOV UR29, 0x8200010 ;  /* 0x08200010001d7882 */ /* 0x000fe20000000000 */
[----:B------:R-:W-:-:S02]  /*3510*/  ULOP3.LUT UR13, UR13, 0x10000, URZ, 0xfc, !UPT ;  /* 0x000100000d0d7892 */ /* 0x000fc4000f8efcff */
[----:B------:R-:W-:Y:S02]  /*3520*/  ULOP3.LUT UR14, UR14, 0x10000, URZ, 0xfc, !UPT ;  /* 0x000100000e0e7892 */ /* 0x000fe4000f8efcff */
[----:B------:R-:W-:Y:S01]  /*3530*/  USEL UR20, UR6, 0x1, !UP0 ;  /* 0x0000000106147887 */ /* 0x000fe2000c000000 */
[----:B------:R-:W-:Y:S01]  /*3540*/  UMOV UR26, 0x0 ;  /* 0x00000000001a7882 */ /* 0x000fe20000000000 */
[----:B------:R-:W-:Y:S01]  /*3550*/  UMOV UR27, 0x8200010 ;  /* 0x08200010001b7882 */ /* 0x000fe20000000000 */
[----:B------:R-:W-:Y:S01]  /*3560*/  UMOV UR24, 0x0 ;  /* 0x0000000000187882 */ /* 0x000fe20000000000 */
[----:B------:R-:W-:Y:S01]  /*3570*/  UMOV UR25, 0x8200010 ;  /* 0x0820001000197882 */ /* 0x000fe20000000000 */
[----:B------:R-:W-:Y:S01]  /*3580*/  UMOV UR22, 0x0 ;  /* 0x0000000000167882 */ /* 0x000fe20000000000 */
[----:B------:R-:W-:Y:S01]  /*3590*/  UMOV UR23, 0x8200010 ;  /* 0x0820001000177882 */ /* 0x000fe20000000000 */
[----:B-1----:R-:W-:Y:S02]  /*35a0*/  R2UR UR21, R2 ;  /* 0x00000000021572ca */ /* 0x002fe400000e0000 */
[----:B------:R-:W-:-:S13]  /*35b0*/  CS2R R2, SRZ ;  /* 0x0000000000027805 */ /* 0x000fda000001ff00 */
.L_x_75:
[C---:B------:R-:W-:Y:S02]  /*35c0*/  LEA R0, R8.reuse, UR7, 0x3 ;  /* 0x0000000708007c11 */ /* 0x040fe4000f8e18ff */
[----:B------:R-:W-:Y:S02]  /*35d0*/  SHF.L.U32 R5, R3, 0x1f, RZ ;  /* 0x0000001f03057819 */ /* 0x000fe400000006ff */
[----:B------:R-:W-:Y:S02]  /*35e0*/  LEA R4, R8, UR7, 0x4 ;  /* 0x0000000708047c11 */ /* 0x000fe4000f8e20ff */
[----:B------:R-:W1:Y:S02]  /*35f0*/  SYNCS.PHASECHK.TRANS64.TRYWAIT P0, [R0+URZ+0xa0], R5 ;  /* 0x0000a005000075a7 */ /* 0x000e6400080011ff */
[----:B-1-34-:R-:W-:Y:S05]  /*3600*/  @!P0 BRA `(.L_x_68) ;  /* 0x00000058000c8947 */ /* 0x01afea0003800000 */
.L_x_170:
[----:B-1----:R-:W1:Y:S01]  /*3610*/  LDS.128 R4, [R4+0x130] ;  /* 0x0001300004047984 */ /* 0x002e620000000c00 */
[----:B------:R-:W-:Y:S02]  /*3620*/  VIADD R0, R0, 0xb0 ;  /* 0x000000b000007836 */ /* 0x000fe40000000000 */
[----:B------:R-:W-:Y:S01]  /*3630*/  VIADD R8, R8, 0x1 ;  /* 0x0000000108087836 */ /* 0x000fe20000000000 */
[----:B------:R-:W-:Y:S01]  /*3640*/  @!PT LDS RZ, [RZ] ;  /* 0x00000000fffff984 */ /* 0x000fe20000000800 */
[----:B------:R-:W-:Y:S01]  /*3650*/  @!PT LDS RZ, [RZ] ;  /* 0x00000000fffff984 */ /* 0x000fe20000000800 */
[----:B------:R-:W-:Y:S01]  /*3660*/  @!PT LDS RZ, [RZ] ;  /* 0x00000000fffff984 */ /* 0x000fe20000000800 */
[----:B------:R-:W-:Y:S01]  /*3670*/  @!PT LDS RZ, [RZ] ;  /* 0x00000000fffff984 */ /* 0x000fe20000000800 */
[----:B------:R2:W-:Y:S06]  /*3680*/  MEMBAR.ALL.CTA ;  /* 0x0000000000007992 */ /* 0x0005ec0000008000 */
[----:B--2---:R-:W2:Y:S01]  /*3690*/  FENCE.VIEW.ASYNC.S ;  /* 0x00000000000073c6 */ /* 0x004ea20000000000 */
[----:B------:R-:W-:-:S04]  /*36a0*/  PRMT R0, RZ, 0x654, R0 ;  /* 0x00000654ff007816 */ /* 0x000fc80000000000 */
[----:B--2---:R2:W-:Y:S01]  /*36b0*/  SYNCS.ARRIVE.TRANS64.RED.A1T0 RZ, [R0+URZ], RZ ;  /* 0x000000ff00ff79a7 */ /* 0x0045e200081004ff */
[----:B-1----:R-:W-:Y:S01]  /*36c0*/  LOP3.LUT P1, RZ, R6, 0x1, RZ, 0xc0, !PT ;  /* 0x0000000106ff7812 */ /* 0x002fe2000782c0ff */
[----:B--2---:R-:W-:-:S12]  /*36d0*/  BRA.U UP2, `(.L_x_69) ;  /* 0x0000000502087547 */ /* 0x004fd8000b800000 */
[----:B------:R-:W1:Y:S01]  /*36e0*/  LDCU UR8, c[0x0][0x38c] ;  /* 0x00007180ff0877ac */ /* 0x000e620008000800 */
[----:B------:R-:W-:Y:S02]  /*36f0*/  PLOP3.LUT P2, PT, PT, PT, PT, 0x80, 0x8 ;  /* 0x000000000008781c */ /* 0x000fe40003f4f070 */
[----:B------:R-:W-:Y:S01]  /*3700*/  SHF.L.U32 R5, R9, 0x1f, RZ ;  /* 0x0000001f09057819 */ /* 0x000fe200000006ff */
[----:B------:R-:W-:Y:S02]  /*3710*/  ULEA UR9, UR19, UR7, 0x3 ;  /* 0x0000000713097291 */ /* 0x000fe4000f8e18ff */
[----:B------:R-:W-:Y:S02]  /*3720*/  ULEA UR10, UR19, UR21, 0x6 ;  /* 0x00000015130a7291 */ /* 0x000fe4000f8e30ff */
[----:B-1----:R-:W-:-:S06]  /*3730*/  UISETP.GE.AND UP0, UPT, UR8, 0x1, UPT ;  /* 0x000000010800788c */ /* 0x002fcc000bf06270 */
[----:B------:R-:W-:-:S05]  /*3740*/  PLOP3.LUT P0, PT, PT, PT, UP0, 0x80, 0x8 ;  /* 0x000000000008781c */ /* 0x000fca0003f0f008 */
[----:B------:R-:W-:-:S08]  /*3750*/  @UP0 ULEA UR8, UR18, UR7, 0x3 ;  /* 0x0000000712080291 */ /* 0x000fd0000f8e18ff */
[----:B------:R-:W-:-:S04]  /*3760*/  @P0 SHF.L.U32 R0, R2, 0x1f, RZ ;  /* 0x0000001f02000819 */ /* 0x000fc800000006ff */
[----:B------:R1:W2:Y:S01]  /*3770*/  @P0 SYNCS.PHASECHK.TRANS64.TRYWAIT P2, [UR8], R0 ;  /* 0x00000000ff0005a7 */ /* 0x0002a20008041108 */
[----:B------:R-:W3:Y:S02]  /*3780*/  SYNCS.PHASECHK.TRANS64.TRYWAIT P0, [UR9+0xe0], R5 ;  /* 0x0000e005ff0075a7 */ /* 0x000ee40008001109 */
[----:B-123--:R-:W-:Y:S05]  /*3790*/  @!P0 BRA `(.L_x_70) ;  /* 0x0000005400bc8947 */ /* 0x00efea0003800000 */
.L_x_172:
[----:B------:R-:W-:Y:S01]  /*37a0*/  UMOV UR16, UR17 ;  /* 0x0000001100107c82 */ /* 0x000fe20008000000 */
[----:B------:R-:W-:Y:S05]  /*37b0*/  BRA.U !UP0, `(.L_x_71) ;  /* 0x0000000108c07547 */ /* 0x000fea000b800000 */
[----:B------:R-:W-:Y:S02]  /*37c0*/  UIADD3 UR16, UPT, UPT, UR20, UR17, URZ ;  /* 0x0000001114107290 */ /* 0x000fe4000fffe0ff */
[----:B------:R-:W-:Y:S01]  /*37d0*/  UPLOP3.LUT UP3, UPT, UPT, UPT, UPT, 0x40, 0x4 ;  /* 0x000000000004789c */ /* 0x000fe20003f6e870 */
[----:B------:R-:W-:Y:S01]  /*37e0*/  UMOV UR15, UR6 ;  /* 0x00000006000f7c82 */ /* 0x000fe20008000000 */
[----:B------:R-:W-:-:S09]  /*37f0*/  UMOV UR46, UR18 ;  /* 0x00000012002e7c82 */ /* 0x000fd20008000000 */
.L_x_74:
[----:B--2---:R-:W-:Y:S01]  /*3800*/  ULEA UR8, UR46, UR7, 0x3 ;  /* 0x000000072e087291 */ /* 0x004fe2000f8e18ff */
[----:B---3--:R-:W-:Y:S11]  /*3810*/  @P2 BRA `(.L_x_72) ;  /* 0x00000000000c2947 */ /* 0x008ff60003800000 */
[----:B-1----:R-:W-:Y:S04]  /*3820*/  SHF.L.U32 R5, R2, 0x1f, RZ ;  /* 0x0000001f02057819 */ /* 0x002fe800000006ff */
[----:B------:R-:W1:Y:S02]  /*3830*/  SYNCS.PHASECHK.TRANS64.TRYWAIT P0, [UR8], R5 ;  /* 0x00000005ff0075a7 */ /* 0x000e640008001108 */
[----:B-1----:R-:W-:Y:S05]  /*3840*/  @!P0 BRA `(.L_x_73) ;  /* 0x0000005400a88947 */ /* 0x002fea0003800000 */
.L_x_72:
[----:B------:R-:W-:Y:S01]  /*3850*/  UISETP.NE.AND UP0, UPT, UR15, 0x1, UPT ;  /* 0x000000010f00788c */ /* 0x000fe2000bf05270 */
[----:B------:R-:W-:Y:S01]  /*3860*/  PLOP3.LUT P2, PT, PT, PT, PT, 0x80, 0x8 ;  /* 0x000000000008781c */ /* 0x000fe20003f4f070 */
[----:B------:R-:W-:Y:S02]  /*3870*/  UIADD3 UR18, UPT, UPT, UR46, 0x1, URZ ;  /* 0x000000012e127890 */ /* 0x000fe4000fffe0ff */
[----:B------:R-:W-:Y:S02]  /*3880*/  ULEA UR32, UR46, UR14, 0x9 ;  /* 0x0000000e2e207291 */ /* 0x000fe4000f8e48ff */
[----:B------:R-:W-:Y:S01]  /*3890*/  UISETP.NE.AND UP1, UPT, UR18, 0x5, UPT ;  /* 0x000000051200788c */ /* 0x000fe2000bf25270 */
[----:B------:R-:W-:Y:S01]  /*38a0*/  PLOP3.LUT P0, PT, PT, PT, UP0, 0x80, 0x8 ;  /* 0x000000000008781c */ /* 0x000fe20003f0f008 */
[----:B------:R-:W-:Y:S02]  /*38b0*/  UIADD3 UR44, UPT, UPT, UR32, 0x2, URZ ;  /* 0x00000002202c7890 */ /* 0x000fe4000fffe0ff */
[----:B------:R-:W-:Y:S02]  /*38c0*/  USEL UR31, URZ, 0x1, UP1 ;  /* 0x00000001ff1f7887 */ /* 0x000fe40008800000 */
[----:B------:R-:W-:Y:S02]  /*38d0*/  USEL UR18, UR18, URZ, UP1 ;  /* 0x000000ff12127287 */ /* 0x000fe40008800000 */
[----:B------:R-:W-:Y:S02]  /*38e0*/  UIADD3 UR40, UPT, UPT, UR32, 0x4, URZ ;  /* 0x0000000420287890 */ /* 0x000fe4000fffe0ff */
[----:B------:R-:W-:Y:S01]  /*38f0*/  @UP0 ULEA UR30, UR18, UR7, 0x3 ;  /* 0x00000007121e0291 */ /* 0x000fe2000f8e18ff */
[----:B------:R-:W-:Y:S01]  /*3900*/  LOP3.LUT R2, R2, UR31, RZ, 0x3c, !PT ;  /* 0x0000001f02027c12 */ /* 0x000fe2000f8e3cff */
[----:B------:R-:W-:Y:S02]  /*3910*/  UIADD3 UR36, UPT, UPT, UR32, 0x6, URZ ;  /* 0x0000000620247890 */ /* 0x000fe4000fffe0ff */
[----:B------:R-:W-:Y:S01]  /*3920*/  UIADD3 UR8, UPT, UPT, UR8, 0x28, URZ ;  /* 0x0000002808087890 */ /* 0x000fe2000fffe0ff */
[----:B-1----:R-:W-:Y:S01]  /*3930*/  @P0 SHF.L.U32 R0, R2, 0x1f, RZ ;  /* 0x0000001f02000819 */ /* 0x002fe200000006ff */
[----:B------:R-:W-:Y:S02]  /*3940*/  UIADD3 UR17, UPT, UPT, UR17, 0x1, URZ ;  /* 0x0000000111117890 */ /* 0x000fe4000fffe0ff */
[----:B------:R-:W-:Y:S01]  /*3950*/  UIADD3 UR15, UPT, UPT, UR15, -0x1, URZ ;  /* 0xffffffff0f0f7890 */ /* 0x000fe2000fffe0ff */
[----:B------:R2:W3:Y:S01]  /*3960*/  @P0 SYNCS.PHASECHK.TRANS64.TRYWAIT P2, [UR30], R0 ;  /* 0x00000000ff0005a7 */ /* 0x0004e2000804111e */
[----:B------:R-:W-:Y:S02]  /*3970*/  ULEA UR30, UR46, UR13, 0x9 ;  /* 0x0000000d2e1e7291 */ /* 0x000fe4000f8e48ff */
[----:B------:R-:W-:Y:S02]  /*3980*/  UISETP.NE.AND UP0, UPT, UR17, UR16, UPT ;  /* 0x000000101100728c */ /* 0x000fe4000bf05270 */
[----:B------:R-:W-:Y:S02]  /*3990*/  UIADD3 UR42, UPT, UPT, UR30, 0x2, URZ ;  /* 0x000000021e2a7890 */ /* 0x000fe4000fffe0ff */
[----:B------:R-:W-:Y:S02]  /*39a0*/  UIADD3 UR38, UPT, UPT, UR30, 0x4, URZ ;  /* 0x000000041e267890 */ /* 0x000fe4000fffe0ff */
[----:B------:R-:W-:Y:S01]  /*39b0*/  UIADD3 UR34, UPT, UPT, UR30, 0x6, URZ ;  /* 0x000000061e227890 */ /* 0x000fe2000fffe0ff */
[----:B------:R-:W-:Y:S01]  /*39c0*/  UMOV UR33, 0x40004040 ;  /* 0x4000404000217882 */ /* 0x000fe20000000000 */
[----:B------:R-:W-:Y:S01]  /*39d0*/  UMOV UR31, 0x40004040 ;  /* 0x40004040001f7882 */ /* 0x000fe20000000000 */
[----:B------:R-:W-:Y:S01]  /*39e0*/  UMOV UR45, 0x40004040 ;  /* 0x40004040002d7882 */ /* 0x000fe20000000000 */
[----:B------:R2:W-:Y:S01]  /*39f0*/  UTCHMMA.2CTA gdesc[UR30], gdesc[UR32], tmem[UR10], tmem[UR28], idesc[UR29], UP3 ;  /* 0x00ff1c201e0075ea */ /* 0x0005e20009a0000a */
[----:B------:R-:W-:Y:S01]  /*3a00*/  UPLOP3.LUT UP3, UPT, UPT, UPT, UPT, 0x80, 0x8 ;  /* 0x000000000008789c */ /* 0x000fe20003f6f070 */
[----:B------:R-:W-:Y:S01]  /*3a10*/  UMOV UR43, 0x40004040 ;  /* 0x40004040002b7882 */ /* 0x000fe20000000000 */
[----:B------:R-:W-:Y:S01]  /*3a20*/  UMOV UR41, 0x40004040 ;  /* 0x4000404000297882 */ /* 0x000fe20000000000 */
[----:B------:R2:W-:Y:S01]  /*3a30*/  UTCHMMA.2CTA gdesc[UR42], gdesc[UR44], tmem[UR10], tmem[UR26], idesc[UR27], UPT ;  /* 0x00ff1a2c2a0075ea */ /* 0x0005e2000ba0000a */
[----:B------:R-:W-:Y:S01]  /*3a40*/  UMOV UR39, 0x40004040 ;  /* 0x4000404000277882 */ /* 0x000fe20000000000 */
[----:B------:R-:W-:Y:S01]  /*3a50*/  UMOV UR37, 0x40004040 ;  /* 0x4000404000257882 */ /* 0x000fe20000000000 */
[----:B------:R-:W-:Y:S01]  /*3a60*/  UMOV UR35, 0x40004040 ;  /* 0x4000404000237882 */ /* 0x000fe20000000000 */
[----:B------:R2:W-:Y:S01]  /*3a70*/  UTCHMMA.2CTA gdesc[UR38], gdesc[UR40], tmem[UR10], tmem[UR24], idesc[UR25], UPT ;  /* 0x00ff1828260075ea */ /* 0x0005e2000ba0000a */
[----:B------:R2:W-:Y:S01]  /*3a80*/  UTCHMMA.2CTA gdesc[UR34], gdesc[UR36], tmem[UR10], tmem[UR22], idesc[UR23], UPT ;  /* 0x00ff1624220075ea */ /* 0x0005e2000ba0000a */
[----:B------:R2:W-:Y:S01]  /*3a90*/  UTCBAR.2CTA.MULTICAST [UR8], URZ, UR12 ;  /* 0x000000ff080073e9 */ /* 0x0005e2000820080c */
[----:B------:R-:W-:Y:S01]  /*3aa0*/  UMOV UR46, UR18 ;  /* 0x00000012002e7c82 */ /* 0x000fe20008000000 */
[----:B------:R-:W-:Y:S05]  /*3ab0*/  BRA.U UP0, `(.L_x_74) ;  /* 0xfffffffd00507547 */ /* 0x000fea000b83ffff */
.L_x_71:
[----:B------:R-:W-:Y:S01]  /*3ac0*/  UIADD3 UR9, UPT, UPT, UR9, 0xc0, URZ ;  /* 0x000000c009097890 */ /* 0x000fe2000fffe0ff */
[----:B------:R-:W-:-:S08]  /*3ad0*/  UMOV UR17, UR16 ;  /* 0x0000001000117c82 */ /* 0x000fd00008000000 */
[----:B------:R4:W-:Y:S01]  /*3ae0*/  UTCBAR.2CTA.MULTICAST [UR9], URZ, UR11 ;  /* 0x000000ff090073e9 */ /* 0x0009e2000820080b */
[----:B------:R-:W-:Y:S02]  /*3af0*/  NOP ;  /* 0x0000000000007918 */ /* 0x000fe40000000000 */
.L_x_69:
[----:B------:R-:W-:Y:S01]  /*3b00*/  UIADD3 UR19, UPT, UPT, UR19, 0x1, URZ ;  /* 0x0000000113137890 */ /* 0x000fe2000fffe0ff */
[----:B------:R-:W-:-:S03]  /*3b10*/  ISETP.NE.AND P0, PT, R8, 0x2, PT ;  /* 0x000000020800780c */ /* 0x000fc60003f05270 */
[----:B------:R-:W-:Y:S01]  /*3b20*/  UISETP.NE.AND UP0, UPT, UR19, 0x4, UPT ;  /* 0x000000041300788c */ /* 0x000fe2000bf05270 */
[----:B-12---:R-:W-:Y:S02]  /*3b30*/  SEL R0, RZ, 0x1, P0 ;  /* 0x00000001ff007807 */ /* 0x006fe40000000000 */
[----:B------:R-:W-:Y:S01]  /*3b40*/  SEL R8, R8, RZ, P0 ;  /* 0x000000ff08087207 */ /* 0x000fe20000000000 */
[----:B------:R-:W-:Y:S01]  /*3b50*/  USEL UR8, URZ, 0x1, UP0 ;  /* 0x00000001ff087887 */ /* 0x000fe20008000000 */
[----:B------:R-:W-:Y:S01]  /*3b60*/  LOP3.LUT R3, R3, R0, RZ, 0x3c, !PT ;  /* 0x0000000003037212 */ /* 0x000fe200078e3cff */
[----:B------:R-:W-:-:S04]  /*3b70*/  USEL UR19, UR19, URZ, UP0 ;  /* 0x000000ff13137287 */ /* 0x000fc80008000000 */
[----:B------:R-:W-:Y:S01]  /*3b80*/  LOP3.LUT R9, R9, UR8, RZ, 0x3c, !PT ;  /* 0x0000000809097c12 */ /* 0x000fe2000f8e3cff */
[----:B------:R-:W-:Y:S07]  /*3b90*/  @P1 BRA `(.L_x_75) ;  /* 0xfffffff800881947 */ /* 0x000fee000383ffff */
[----:B------:R-:W1:Y:S01]  /*3ba0*/  S2UR UR6, SR_CgaCtaId ;  /* 0x00000000000679c3 */ /* 0x000e620000008800 */
[----:B------:R-:W-:Y:S01]  /*3bb0*/  ELECT P0, URZ, PT ;  /* 0x0000000000ff782f */ /* 0x000fe20003800000 */
[----:B------:R-:W-:Y:S01]  /*3bc0*/  HFMA2 R0, -RZ, RZ, 0, 5.9604644775390625e-08 ;  /* 0x00000001ff007431 */ /* 0x000fe200000001ff */
[----:B------:R-:W-:-:S05]  /*3bd0*/  UMOV UR8, 0x40 ;  /* 0x0000004000087882 */ /* 0x000fca0000000000 */
[----:B------:R-:W-:Y:S01]  /*3be0*/  UVIRTCOUNT.DEALLOC.SMPOOL 0x80 ;  /* 0x000000800000784c */ /* 0x000fe20000000000 */
[----:B------:R-:W-:Y:S02]  /*3bf0*/  UISETP.NE.AND UP0, UPT, UR5, URZ, UPT ;  /* 0x000000ff0500728c */ /* 0x000fe4000bf05270 */
[----:B-1----:R-:W-:-:S09]  /*3c00*/  ULEA UR6, UR6, UR8, 0x18 ;  /* 0x0000000806067291 */ /* 0x002fd2000f8ec0ff */
[----:B------:R1:W-:Y:S01]  /*3c10*/  @P0 STS.U8 [UR6+0x1c], R0 ;  /* 0x00001c00ff000988 */ /* 0x0003e20008000006 */
[----:B------:R-:W-:Y:S05]  /*3c20*/  BRA.U UP0, `(.L_x_76) ;  /* 0x0000000100a07547 */ /* 0x000fea000b800000 */
[----:B------:R-:W-:Y:S01]  /*3c30*/  UIADD3 UR5, UPT, UPT, UR7, 0xe0, URZ ;  /* 0x000000e007057890 */ /* 0x000fe2000fffe0ff */
[----:B------:R-:W-:-:S03]  /*3c40*/  SHF.L.U32 R3, R9, 0x1f, RZ ;  /* 0x0000001f09037819 */ /* 0x000fc600000006ff */
[----:B------:R-:W-:-:S09]  /*3c50*/  ULEA UR8, UR19, UR5, 0x3 ;  /* 0x0000000513087291 */ /* 0x000fd2000f8e18ff */
[----:B------:R-:W2:Y:S02]  /*3c60*/  SYNCS.PHASECHK.TRANS64.TRYWAIT P0, [UR8], R3 ;  /* 0x00000003ff0075a7 */ /* 0x000ea40008001108 */
[----:B--2---:R-:W-:Y:S05]  /*3c70*/  @!P0 BRA `(.L_x_77) ;  /* 0x0000005000b48947 */ /* 0x004fea0003800000 */
.L_x_175:
[----:B----4-:R-:W-:-:S04]  /*3c80*/  UIADD3 UR9, UPT, UPT, UR19, 0x1, URZ ;  /* 0x0000000113097890 */ /* 0x010fc8000fffe0ff */
        /* <DEDUP_REMOVED lines=8> */
.L_x_177:
        /* <DEDUP_REMOVED lines=9> */
.L_x_179:
[----:B------:R-:W-:-:S04]  /*3da0*/  UIADD3 UR9, UPT, UPT, UR9, 0x1, URZ ;  /* 0x0000000109097890 */ /* 0x000fc8000fffe0ff */
[----:B------:R-:W-:-:S04]  /*3db0*/  UISETP.NE.AND UP1, UPT, UR9, 0x4, UPT ;  /* 0x000000040900788c */ /* 0x000fc8000bf25270 */
[----:B------:R-:W-:Y:S02]  /*3dc0*/  USEL UR8, URZ, 0x1, UP1 ;  /* 0x00000001ff087887 */ /* 0x000fe40008800000 */
[----:B------:R-:W-:-:S04]  /*3dd0*/  USEL UR9, UR9, URZ, UP1 ;  /* 0x000000ff09097287 */ /* 0x000fc80008800000 */
[----:B------:R-:W-:Y:S01]  /*3de0*/  ULEA UR9, UR9, UR5, 0x3 ;  /* 0x0000000509097291 */ /* 0x000fe2000f8e18ff */
[----:B-1----:R-:W-:-:S04]  /*3df0*/  LOP3.LUT R3, R2, UR8, RZ, 0x3c, !PT ;  /* 0x0000000802037c12 */ /* 0x002fc8000f8e3cff */
[----:B------:R-:W-:Y:S01]  /*3e00*/  SHF.L.U32 R3, R3, 0x1f, RZ ;  /* 0x0000001f03037819 */ /* 0x000fe200000006ff */
[----:B------:R-:W-:-:S04]  /*3e10*/  IMAD.U32 R0, RZ, RZ, UR9 ;  /* 0x00000009ff007e24 */ /* 0x000fc8000f8e00ff */
[----:B------:R1:W2:Y:S03]  /*3e20*/  SYNCS.PHASECHK.TRANS64.TRYWAIT P0, [R0+URZ], R3 ;  /* 0x00000003000075a7 */ /* 0x0002a600080011ff */
[----:B--2---:R-:W-:Y:S05]  /*3e30*/  @!P0 NANOSLEEP.SYNCS 0x989680 ;  /* 0x009896800000895d */ /* 0x004fea0003900000 */
[----:B------:R-:W2:Y:S02]  /*3e40*/  @!P0 SYNCS.PHASECHK.TRANS64 P0, [R0+URZ], R3 ;  /* 0x00000003000085a7 */ /* 0x000ea400080010ff */
[----:B--2---:R-:W-:Y:S05]  /*3e50*/  @P0 BRA `(.L_x_80) ;  /* 0x0000000000200947 */ /* 0x004fea0003800000 */
.L_x_81:
[----:B--2---:R2:W4:Y:S02]  /*3e60*/  SYNCS.PHASECHK.TRANS64.TRYWAIT P0, [R0+URZ], R3 ;  /* 0x00000003000075a7 */ /* 0x00452400080011ff */
[----:B----4-:R-:W-:Y:S05]  /*3e70*/  @!P0 NANOSLEEP.SYNCS 0x989680 ;  /* 0x009896800000895d */ /* 0x010fea0003900000 */
[----:B------:R-:W4:Y:S02]  /*3e80*/  @!P0 SYNCS.PHASECHK.TRANS64 P0, [R0+URZ], R3 ;  /* 0x00000003000085a7 */ /* 0x000f2400080010ff */
[----:B----4-:R-:W-:Y:S05]  /*3e90*/  @!P0 BRA `(.L_x_81) ;  /* 0xfffffffc00f08947 */ /* 0x010fea000383ffff */
[----:B------:R-:W-:Y:S05]  /*3ea0*/  BRA `(.L_x_80) ;  /* 0x00000000000c7947 */ /* 0x000fea0003800000 */
.L_x_76:
[----:B------:R-:W-:-:S04]  /*3eb0*/  UIADD3 UR5, UPT, UPT, UR7, 0x120, URZ ;  /* 0x0000012007057890 */ /* 0x000fc8000fffe0ff */
[----:B------:R-:W-:-:S09]  /*3ec0*/  UPRMT UR5, UR4, 0x654, UR5 ;  /* 0x0000065404057896 */ /* 0x000fd20008000005 */
[----:B------:R-:W-:Y:S03]  /*3ed0*/  SYNCS.ARRIVE.TRANS64.RED.A1T0 RZ, [UR5], RZ ;  /* 0x000000ffffff79a7 */ /* 0x000fe60008100405 */
.L_x_80:
[----:B-12---:R-:W-:Y:S01]  /*3ee0*/  SHF.L.U32 R3, RZ, 0x1f, RZ ;  /* 0x0000001fff037819 */ /* 0x006fe200000006ff */
[----:B------:R-:W-:Y:S01]  /*3ef0*/  UIADD3 UR5, UPT, UPT, UR7, 0x120, URZ ;  /* 0x0000012007057890 */ /* 0x000fe2000fffe0ff */
[----:B------:R-:W-:Y:S02]  /*3f00*/  PLOP3.LUT P0, PT, PT, PT, UP0, 0x80, 0x8 ;  /* 0x000000000008781c */ /* 0x000fe40003f0f008 */
[----:B------:R-:W1:Y:S02]  /*3f10*/  SYNCS.PHASECHK.TRANS64.TRYWAIT P1, [UR7+0x120], R3 ;  /* 0x00012003ff0075a7 */ /* 0x000e640008021107 */
[----:B-1----:R-:W-:Y:S09]  /*3f20*/  @!P1 BRA `(.L_x_82) ;  /* 0x0000005000509947 */ /* 0x002ff20003800000 */
.L_x_181:
[----:B------:R-:W-:Y:S01]  /*3f30*/  @!UP0 UPRMT UR5, UR4, 0x654, UR5 ;  /* 0x0000065404058896 */ /* 0x000fe20008000005 */
[----:B------:R-:W-:Y:S02]  /*3f40*/  UMOV UR8, 0xffff ;  /* 0x0000ffff00087882 */ /* 0x000fe40000000000 */
[----:B------:R-:W-:-:S06]  /*3f50*/  UMOV UR4, 0x1 ;  /* 0x0000000100047882 */ /* 0x000fcc0000000000 */
[----:B------:R-:W-:Y:S01]  /*3f60*/  @!P0 SYNCS.ARRIVE.TRANS64.RED.A1T0 RZ, [UR5], RZ ;  /* 0x000000ffffff89a7 */ /* 0x000fe20008100405 */
[----:B------:R-:W-:Y:S01]  /*3f70*/  NOP ;  /* 0x0000000000007918 */ /* 0x000fe20000000000 */
[----:B-1----:R-:W1:Y:S01]  /*3f80*/  LDS R0, [UR6+0x14] ;  /* 0x00001406ff007984 */ /* 0x002e620008000800 */
[----:B------:R-:W-:-:S04]  /*3f90*/  ULOP3.LUT UR5, UR21, 0xffff, URZ, 0xc0, !UPT ;  /* 0x0000ffff15057892 */ /* 0x000fc8000f8ec0ff */
[----:B------:R-:W-:-:S04]  /*3fa0*/  USHF.R.U32.HI UR5, URZ, 0x5, UR5 ;  /* 0x00000005ff057899 */ /* 0x000fc80008011605 */
[----:B------:R-:W-:Y:S02]  /*3fb0*/  USHF.L.U32 UR8, UR8, UR5, URZ ;  /* 0x0000000508087299 */ /* 0x000fe400080006ff */
[----:B------:R-:W-:-:S04]  /*3fc0*/  USHF.L.U32 UR4, UR4, UR5, URZ ;  /* 0x0000000504047299 */ /* 0x000fc800080006ff */
[----:B-1----:R-:W-:-:S04]  /*3fd0*/  LOP3.LUT R0, R0, UR8, RZ, 0xc0, !PT ;  /* 0x0000000800007c12 */ /* 0x002fc8000f8ec0ff */
[----:B------:R-:W-:-:S13]  /*3fe0*/  ISETP.NE.AND P0, PT, R0, UR8, PT ;  /* 0x0000000800007c0c */ /* 0x000fda000bf05270 */
[----:B------:R-:W-:Y:S05]  /*3ff0*/  @P0 BRA `(.L_x_83) ;  /* 0x0000000000580947 */ /* 0x000fea0003800000 */
[----:B------:R-:W1:Y:S02]  /*4000*/  LDS R0, [UR6+0x18] ;  /* 0x00001806ff007984 */ /* 0x000e640008000800 */
[----:B-1----:R-:W-:-:S04]  /*4010*/  LOP3.LUT R0, R0, UR4, RZ, 0xc0, !PT ;  /* 0x0000000400007c12 */ /* 0x002fc8000f8ec0ff */
[----:B------:R-:W-:-:S13]  /*4020*/  ISETP.NE.AND P0, PT, R0, UR4, PT ;  /* 0x0000000400007c0c */ /* 0x000fda000bf05270 */
[----:B------:R-:W-:Y:S05]  /*4030*/  @P0 BRA `(.L_x_84) ;  /* 0x00000000003c0947 */ /* 0x000fea0003800000 */
[----:B------:R-:W1:Y:S01]  /*4040*/  S2R R2, SR_LANEID ;  /* 0x0000000000027919 */ /* 0x000e620000000000 */
[----:B------:R-:W-:Y:S01]  /*4050*/  ULOP3.LUT UR8, URZ, UR8, URZ, 0x33, !UPT ;  /* 0x00000008ff087292 */ /* 0x000fe2000f8e33ff */
[----:B------:R-:W-:Y:S01]  /*4060*/  LOP3.LUT R4, RZ, UR4, RZ, 0x33, !PT ;  /* 0x00000004ff047c12 */ /* 0x000fe2000f8e33ff */
[----:B------:R-:W-:Y:S02]  /*4070*/  VOTEU.ANY UR7, UPT, PT ;  /* 0x0000000000077886 */ /* 0x000fe400038e0100 */
[----:B------:R-:W-:Y:S01]  /*4080*/  UFLO.U32 UR7, UR7 ;  /* 0x00000007000772bd */ /* 0x000fe200080e0000 */
[----:B------:R-:W2:Y:S01]  /*4090*/  REDUX UR4, R4 ;  /* 0x00000000040473c4 */ /* 0x000ea20000000000 */
[----:B------:R-:W-:-:S06]  /*40a0*/  IMAD.U32 R0, RZ, RZ, UR8 ;  /* 0x00000008ff007e24 */ /* 0x000fcc000f8e00ff */
[----:B------:R1:W-:Y:S01]  /*40b0*/  UTCATOMSWS.AND URZ, UR8 ;  /* 0x0000000800ff79e3 */ /* 0x0003e20008000000 */
[----:B------:R-:W3:Y:S01]  /*40c0*/  REDUX UR5, R0 ;  /* 0x00000000000573c4 */ /* 0x000ee20000000000 */
[----:B-1----:R-:W-:Y:S01]  /*40d0*/  ISETP.EQ.U32.AND P0, PT, R2, UR7, PT ;  /* 0x0000000702007c0c */ /* 0x002fe2000bf02070 */
[----:B--2---:R-:W-:Y:S01]  /*40e0*/  IMAD.U32 R2, RZ, RZ, UR4 ;  /* 0x00000004ff027e24 */ /* 0x004fe2000f8e00ff */
[----:B---3--:R-:W-:-:S11]  /*40f0*/  MOV R3, UR5 ;  /* 0x0000000500037c02 */ /* 0x008fd60008000f00 */
[----:B------:R1:W-:Y:S04]  /*4100*/  @P0 ATOMS.AND RZ, [UR6+0x14], R3 ;  /* 0x00001403ffff098c */ /* 0x0003e8000a800006 */
[----:B------:R1:W-:Y:S01]  /*4110*/  @P0 ATOMS.AND RZ, [UR6+0x18], R2 ;  /* 0x00001802ffff098c */ /* 0x0003e2000a800006 */
[----:B------:R-:W-:Y:S05]  /*4120*/  BRA `(.L_x_85) ;  /* 0x0000000000147947 */ /* 0x000fea0003800000 */
.L_x_84:
[----:B------:R-:W-:Y:S02]  /*4130*/  MOV R2, 0x4150 ;  /* 0x0000415000027802 */ /* 0x000fe40000000f00 */
[----:B---345:R-:W-:Y:S05]  /*4140*/  CALL.REL.NOINC `($__internal_0_$__cuda_sm10x_tcgen05_guardrail_trap_col_being_dealloced_not_returned_by_alloc) ;  /* 0x0000005400307944 */ /* 0x038fea0003c00000 */
[----:B------:R-:W-:Y:S05]  /*4150*/  BRA `(.L_x_85) ;  /* 0x0000000000087947 */ /* 0x000fea0003800000 */
.L_x_83:
[----:B------:R-:W-:Y:S02]  /*4160*/  MOV R2, 0x4180 ;  /* 0x0000418000027802 */ /* 0x000fe40000000f00 */
[----:B---345:R-:W-:Y:S05]  /*4170*/  CALL.REL.NOINC `($__internal_2_$__cuda_sm10x_tcgen05_guardrail_trap_unallocated_columns_being_dealloced) ;  /* 0x00000054003c7944 */ /* 0x038fea0003c00000 */
.L_x_85:
[----:B------:R-:W-:Y:S01]  /*4180*/  NOP ;  /* 0x0000000000007918 */ /* 0x000fe20000000000 */
[----:B----4-:R-:W-:Y:S05]  /*4190*/  EXIT ;  /* 0x000000000000794d */ /* 0x010fea0003800000 */
.L_x_56:
[----:B------:R-:W-:-:S09]  /*41a0*/  UISETP.NE.OR UP5, UPT, UR10, 0x3, !UP5 ;  /* 0x000000030a00788c */ /* 0x000fd2000efa5670 */
[----:B------:R-:W-:Y:S05]  /*41b0*/  BRA.U UP5, `(.L_x_86) ;  /* 0x0000001105787547 */ /* 0x000fea000b800000 */
[----:B------:R-:W1:Y:S01]  /*41c0*/  LDC R0, c[0x0][0xb30] ;  /* 0x0002cc00ff007b82 */ /* 0x000e620000000800 */
[----:B------:R-:W2:Y:S01]  /*41d0*/  LDCU.64 UR8, c[0x0][0x888] ;  /* 0x00011100ff0877ac */ /* 0x000ea20008000a00 */
[----:B------:R-:W-:Y:S02]  /*41e0*/  HFMA2 R25, -RZ, RZ, 0, 0 ;  /* 0x00000000ff197431 */ /* 0x000fe400000001ff */
[----:B-----5:R-:W-:Y:S01]  /*41f0*/  IMAD.MOV.U32 R32, RZ, RZ, 0x1 ;  /* 0x00000001ff207424 */ /* 0x020fe200078e00ff */
[----:B------:R-:W-:Y:S01]  /*4200*/  MOV R23, 0x1000 ;  /* 0x0000100000177802 */ /* 0x000fe20000000f00 */
[----:B------:R-:W3:Y:S01]  /*4210*/  LDCU.64 UR4, c[0x0][0x890] ;  /* 0x00011200ff0477ac */ /* 0x000ee20008000a00 */
[----:B------:R-:W-:Y:S01]  /*4220*/  IMAD.MOV.U32 R27, RZ, RZ, RZ ;  /* 0x000000ffff1b7224 */ /* 0x000fe200078e00ff */
[----:B------:R-:W4:Y:S01]  /*4230*/  LDC R19, c[0x0][0x370] ;  /* 0x0000dc00ff137b82 */ /* 0x000f220000000800 */
[----:B------:R-:W-:Y:S01]  /*4240*/  UMOV UR7, 0x400 ;  /* 0x0000040000077882 */ /* 0x000fe20000000000 */
[----:B------:R-:W-:-:S02]  /*4250*/  UPLOP3.LUT UP1, UPT, UPT, UPT, UPT, 0x40, 0x4 ;  /* 0x000000000004789c */ /* 0x000fc40003f2e870 */
[----:B------:R-:W-:-:S04]  /*4260*/  ULEA UR7, UR37, UR7, 0x18 ;  /* 0x0000000725077291 */ /* 0x000fc8000f8ec0ff */
[----:B------:R-:W4:Y:S01]  /*4270*/  LDC R2, c[0x0][0xb0c] ;  /* 0x0002c300ff027b82 */ /* 0x000f220000000800 */
[----:B------:R-:W-:Y:S02]  /*4280*/  UIADD3 UR13, UPT, UPT, UR7, 0x68, URZ ;  /* 0x00000068070d7890 */ /* 0x000fe4000fffe0ff */
[----:B--2---:R-:W-:Y:S02]  /*4290*/  UISETP.NE.U32.AND UP3, UPT, UR8, URZ, UPT ;  /* 0x000000ff0800728c */ /* 0x004fe4000bf65070 */
[----:B------:R-:W-:Y:S02]  /*42a0*/  UIADD3 UR41, UPT, UPT, UR7, 0x50, URZ ;  /* 0x0000005007297890 */ /* 0x000fe4000fffe0ff */
[----:B---3--:R-:W-:Y:S01]  /*42b0*/  UISETP.NE.U32.AND UP4, UPT, UR4, URZ, UPT ;  /* 0x000000ff0400728c */ /* 0x008fe2000bf85070 */
[----:B------:R-:W2:Y:S01]  /*42c0*/  LDC R18, c[0x0][0xb20] ;  /* 0x0002c800ff127b82 */ /* 0x000ea20000000800 */
[----:B-1----:R-:W-:Y:S01]  /*42d0*/  ISETP.NE.AND P1, PT, R0, 0x1, PT ;  /* 0x000000010000780c */ /* 0x002fe20003f25270 */
[----:B------:R-:W-:-:S02]  /*42e0*/  UISETP.NE.AND.EX UP3, UPT, UR9, URZ, UPT, UP3 ;  /* 0x000000ff0900728c */ /* 0x000fc4000bf65330 */
[----:B------:R-:W-:Y:S02]  /*42f0*/  UIADD3 UR33, UPT, UPT, UR7, 0x58, URZ ;  /* 0x0000005807217890 */ /* 0x000fe4000fffe0ff */
[----:B------:R-:W-:Y:S02]  /*4300*/  UIADD3 UR25, UPT, UPT, UR7, 0x60, URZ ;  /* 0x0000006007197890 */ /* 0x000fe4000fffe0ff */
[----:B------:R-:W1:Y:S01]  /*4310*/  LDC.64 R36, c[0x0][0x348] ;  /* 0x0000d200ff247b82 */ /* 0x000e620000000a00 */
[----:B------:R-:W-:Y:S02]  /*4320*/  UPRMT UR13, UR37, 0x654, UR13 ;  /* 0x00000654250d7896 */ /* 0x000fe4000800000d */
[----:B------:R-:W-:-:S05]  /*4330*/  UISETP.NE.AND.EX UP4, UPT, UR5, URZ, UPT, UP4 ;  /* 0x000000ff0500728c */ /* 0x000fca000bf85340 */
[----:B------:R-:W3:Y:S08]  /*4340*/  LDC.64 R16, c[0x0][0xb10] ;  /* 0x0002c400ff107b82 */ /* 0x000ef00000000a00 */
[----:B------:R-:W1:Y:S08]  /*4350*/  LDC.64 R6, c[0x0][0xb18] ;  /* 0x0002c600ff067b82 */ /* 0x000e700000000a00 */
[----:B------:R-:W1:Y:S08]  /*4360*/  LDC.64 R4, c[0x0][0xb28] ;  /* 0x0002ca00ff047b82 */ /* 0x000e700000000a00 */
[----:B--2-4-:R-:W1:Y:S02]  /*4370*/  LDC R22, c[0x0][0x374] ;  /* 0x0000dd00ff167b82 */ /* 0x014e640000000800 */
.L_x_97:
[----:B------:R-:W-:Y:S02]  /*4380*/  LEA R0, R27, UR7, 0x3 ;  /* 0x000000071b007c11 */ /* 0x000fe4000f8e18ff */
[----:B------:R-:W-:Y:S02]  /*4390*/  SHF.L.U32 R3, R25, 0x1f, RZ ;  /* 0x0000001f19037819 */ /* 0x000fe400000006ff */
[----:B------:R-:W-:Y:S02]  /*43a0*/  LEA R28, R27, UR7, 0x4 ;  /* 0x000000071b1c7c11 */ /* 0x000fe4000f8e20ff */
[----:B--2---:R-:W2:Y:S02]  /*43b0*/  SYNCS.PHASECHK.TRANS64.TRYWAIT P0, [R0+URZ+0xa0], R3 ;  /* 0x0000a003000075a7 */ /* 0x004ea400080011ff */
[----:B--2---:R-:W-:Y:S05]  /*43c0*/  @!P0 BRA `(.L_x_87) ;  /* 0x0000004c00408947 */ /* 0x004fea0003800000 */
.L_x_182:
[----:B------:R-:W-:Y:S01]  /*43d0*/  ISETP.GE.AND P0, PT, R26, 0x1, PT ;  /* 0x000000011a00780c */ /* 0x000fe20003f06270 */
[----:B------:R-:W4:Y:S01]  /*43e0*/  LDS.128 R28, [R28+0x130] ;  /* 0x000130001c1c7984 */ /* 0x000f220000000c00 */
[----:B--2---:R-:W-:Y:S01]  /*43f0*/  VIADD R0, R0, 0xb0 ;  /* 0x000000b000007836 */ /* 0x004fe20000000000 */
[----:B------:R-:W-:Y:S01]  /*4400*/  @!PT LDS RZ, [RZ] ;  /* 0x00000000fffff984 */ /* 0x000fe20000000800 */
[----:B------:R-:W-:Y:S01]  /*4410*/  @!PT LDS RZ, [RZ] ;  /* 0x00000000fffff984 */ /* 0x000fe20000000800 */
[----:B------:R-:W-:Y:S01]  /*4420*/  @!PT LDS RZ, [RZ] ;  /* 0x00000000fffff984 */ /* 0x000fe20000000800 */
[----:B------:R-:W-:Y:S01]  /*4430*/  @!PT LDS RZ, [RZ] ;  /* 0x00000000fffff984 */ /* 0x000fe20000000800 */
[----:B------:R2:W-:Y:S06]  /*4440*/  MEMBAR.ALL.CTA ;  /* 0x0000000000007992 */ /* 0x0005ec0000008000 */
[----:B--2---:R-:W2:Y:S01]  /*4450*/  FENCE.VIEW.ASYNC.S ;  /* 0x00000000000073c6 */ /* 0x004ea20000000000 */
[----:B------:R-:W-:Y:S04]  /*4460*/  PRMT R0, RZ, 0x654, R0 ;  /* 0x00000654ff007816 */ /* 0x000fe80000000000 */
[----:B--2---:R2:W-:Y:S01]  /*4470*/  SYNCS.ARRIVE.TRANS64.RED.A1T0 RZ, [R0+URZ], RZ ;  /* 0x000000ff00ff79a7 */ /* 0x0045e200081004ff */
[----:B----4-:R-:W-:Y:S11]  /*4480*/  LOP3.LUT P3, RZ, R30, 0x1, RZ, 0xc0, !PT ;  /* 0x000000011eff7812 */ /* 0x010ff6000786c0ff */
[----:B------:R-:W-:Y:S02]  /*4490*/  @!UPT UIADD3 URZ, UPT, UPT, URZ, URZ, URZ ;  /* 0x000000fffffff290 */ /* 0x000fe4000fffe0ff */
[----:B------:R-:W-:Y:S02]  /*44a0*/  @P3 MOV R13, R28 ;  /* 0x0000001c000d3202 */ /* 0x000fe40000000f00 */
[----:B------:R-:W-:Y:S01]  /*44b0*/  @P3 LOP3.LUT R8, R29, 0xffff, RZ, 0xc0, !PT ;  /* 0x0000ffff1d083812 */ /* 0x000fe200078ec0ff */
[----:B--2---:R-:W-:Y:S06]  /*44c0*/  @!P0 BRA `(.L_x_88) ;  /* 0x0000000000a48947 */ /* 0x004fec0003800000 */
[----:B-1----:R-:W-:Y:S01]  /*44d0*/  IMAD.HI.U32 R33, R22, R7, RZ ;  /* 0x0000000716217227 */ /* 0x002fe200078e00ff */
[----:B------:R-:W-:Y:S02]  /*44e0*/  ISETP.NE.AND P0, PT, R6, 0x1, PT ;  /* 0x000000010600780c */ /* 0x000fe40003f05270 */
[----:B------:R-:W-:Y:S01]  /*44f0*/  ISETP.NE.AND P2, PT, R26, 0x1, PT ;  /* 0x000000011a00780c */ /* 0x000fe20003f45270 */
[----:B---3--:R-:W-:Y:S01]  /*4500*/  IMAD.HI.U32 R34, R19, R16, RZ ;  /* 0x0000001013227227 */ /* 0x008fe200078e00ff */
[----:B------:R-:W-:Y:S02]  /*4510*/  SHF.R.U32.HI R33, RZ, R18, R33 ;  /* 0x00000012ff217219 */ /* 0x000fe40000011621 */
[----:B------:R-:W-:Y:S01]  /*4520*/  ISETP.NE.AND P4, PT, R2, 0x1, PT ;  /* 0x000000010200780c */ /* 0x000fe20003f85270 */
[----:B------:R-:W-:Y:S01]  /*4530*/  IMAD.HI.U32 R38, R13, R16, RZ ;  /* 0x000000100d267227 */ /* 0x000fe200078e00ff */
[----:B------:R-:W-:Y:S02]  /*4540*/  SHF.R.U32.HI R34, RZ, R17, R34 ;  /* 0x00000011ff227219 */ /* 0x000fe40000011622 */
[----:B------:R-:W-:Y:S01]  /*4550*/  SEL R3, R22, R33, !P0 ;  /* 0x0000002116037207 */ /* 0x000fe20004000000 */
[C---:B------:R-:W-:Y:S01]  /*4560*/  IMAD.HI.U32 R33, R8.reuse, R7, RZ ;  /* 0x0000000708217227 */ /* 0x040fe200078e00ff */
[----:B------:R-:W-:Y:S02]  /*4570*/  SEL R11, R19, R34, !P4 ;  /* 0x00000022130b7207 */ /* 0x000fe40006000000 */
[----:B------:R-:W-:Y:S01]  /*4580*/  SHF.R.U32.HI R38, RZ, R17, R38 ;  /* 0x00000011ff267219 */ /* 0x000fe20000011626 */
[----:B------:R-:W-:Y:S01]  /*4590*/  IMAD.HI.U32 R40, R3, R4, RZ ;  /* 0x0000000403287227 */ /* 0x000fe200078e00ff */
[----:B------:R-:W-:Y:S03]  /*45a0*/  SHF.R.U32.HI R33, RZ, R18, R33 ;  /* 0x00000012ff217219 */ /* 0x000fe60000011621 */
[----:B------:R-:W-:Y:S01]  /*45b0*/  IMAD.HI.U32 R34, R11, R4, RZ ;  /* 0x000000040b227227 */ /* 0x000fe200078e00ff */
[----:B------:R-:W-:Y:S02]  /*45c0*/  @P2 SHF.R.U32.HI R3, RZ, R5, R40 ;  /* 0x00000005ff032219 */ /* 0x000fe40000011628 */
[----:B------:R-:W-:Y:S02]  /*45d0*/  SEL R9, R8, R33, !P0 ;  /* 0x0000002108097207 */ /* 0x000fe40004000000 */
[----:B------:R-:W-:Y:S01]  /*45e0*/  @P2 SHF.R.U32.HI R11, RZ, R5, R34 ;  /* 0x00000005ff0b2219 */ /* 0x000fe20000011622 */
[C---:B------:R-:W-:Y:S01]  /*45f0*/  IMAD R10, R26.reuse, R3, RZ ;  /* 0x000000031a0a7224 */ /* 0x040fe200078e02ff */
[----:B------:R-:W-:Y:S01]  /*4600*/  SEL R3, R13, R38, !P4 ;  /* 0x000000260d037207 */ /* 0x000fe20006000000 */
[C---:B------:R-:W-:Y:S03]  /*4610*/  IMAD.HI.U32 R14, R9.reuse, R4, RZ ;  /* 0x00000004090e7227 */ /* 0x040fe600078e00ff */
[----:B------:R-:W-:Y:S01]  /*4620*/  ISETP.GE.AND P0, PT, R9, R10, PT ;  /* 0x0000000a0900720c */ /* 0x000fe20003f06270 */
[C---:B------:R-:W-:Y:S01]  /*4630*/  IMAD R12, R26.reuse, R11, RZ ;  /* 0x0000000b1a0c7224 */ /* 0x040fe200078e02ff */
[-C--:B------:R-:W-:Y:S04]  /*4640*/  SHF.R.U32.HI R14, RZ, R5.reuse, R14 ;  /* 0x00000005ff0e7219 */ /* 0x080fe8000001160e */
[----:B------:R-:W-:Y:S02]  /*4650*/  ISETP.GE.OR P0, PT, R3, R12, P0 ;  /* 0x0000000c0300720c */ /* 0x000fe40000706670 */
[----:B------:R-:W-:Y:S05]  /*4660*/  SEL R15, R9, R14, !P2 ;  /* 0x0000000e090f7207 */ /* 0x000fea0005000000 */
[----:B------:R-:W-:Y:S04]  /*4670*/  IMAD.MOV R14, RZ, RZ, -R15 ;  /* 0x000000ffff0e7224 */ /* 0x000fe800078e0a0f */
[----:B------:R-:W-:Y:S02]  /*4680*/  IMAD R14, R26, R14, R9 ;  /* 0x0000000e1a0e7224 */ /* 0x000fe400078e0209 */
[C---:B------:R-:W-:Y:S05]  /*4690*/  @!P0 IMAD.HI.U32 R10, R3.reuse, R4, RZ ;  /* 0x00000004030a8227 */ /* 0x040fea00078e00ff */
[----:B------:R-:W-:Y:S04]  /*46a0*/  @!P0 SHF.R.U32.HI R10, RZ, R5, R10 ;  /* 0x00000005ff0a8219 */ /* 0x000fe8000001160a */
[----:B------:R-:W-:Y:S01]  /*46b0*/  @!P0 SEL R0, R3, R10, !P2 ;  /* 0x0000000a03008207 */ /* 0x000fe20005000000 */
[----:B------:R-:W-:Y:S03]  /*46c0*/  IMAD.MOV R10, RZ, RZ, -R3 ;  /* 0x000000ffff0a7224 */ /* 0x000fe600078e0a03 */
[----:B------:R-:W-:Y:S01]  /*46d0*/  @!P0 IADD3 R15, PT, PT, R15, -R0, RZ ;  /* 0x800000000f0f8210 */ /* 0x000fe20007ffe0ff */
[----:B------:R-:W-:Y:S01]  /*46e0*/  @!P0 IMAD R0, R11, R14, R0 ;  /* 0x0000000e0b008224 */ /* 0x000fe200078e0200 */
[----:B------:R-:W-:Y:S01]  /*46f0*/  IADD3 R11, PT, PT, -R9, RZ, RZ ;  /* 0x000000ff090b7210 */ /* 0x000fe20007ffe1ff */
[----:B------:R-:W-:Y:S02]  /*4700*/  IMAD R13, R2, R10, R13 ;  /* 0x0000000a020d7224 */ /* 0x000fe400078e020d */
[----:B------:R-:W-:Y:S02]  /*4710*/  @!P0 IMAD R9, R15, R26, R3 ;  /* 0x0000001a0f098224 */ /* 0x000fe400078e0203 */
[----:B------:R-:W-:Y:S02]  /*4720*/  @!P0 IMAD.MOV.U32 R3, RZ, RZ, R0 ;  /* 0x000000ffff038224 */ /* 0x000fe400078e0000 */
[----:B------:R-:W-:Y:S02]  /*4730*/  IMAD R8, R6, R11, R8 ;  /* 0x0000000b06087224 */ /* 0x000fe400078e0208 */
[----:B------:R-:W-:Y:S02]  /*4740*/  IMAD R13, R3, R2, R13 ;  /* 0x00000002030d7224 */ /* 0x000fe400078e020d */
[----:B------:R-:W-:Y:S02]  /*4750*/  IMAD R8, R9, R6, R8 ;  /* 0x0000000609087224 */ /* 0x000fe400078e0208 */
.L_x_88:
[----:B------:R-:W-:Y:S05]  /*4760*/  BRA.U UP1, `(.L_x_89) ;  /* 0x0000000101107547 */ /* 0x000fea000b800000 */
[----:B------:R-:W-:Y:S04]  /*4770*/  MOV R0, UR6 ;  /* 0x0000000600007c02 */ /* 0x000fe80008000f00 */
[----:B------:R-:W-:Y:S04]  /*4780*/  SHF.L.U32 R3, R0, 0x1f, RZ ;  /* 0x0000001f00037819 */ /* 0x000fe800000006ff */
[----:B------:R-:W2:Y:S02]  /*4790*/  SYNCS.PHASECHK.TRANS64.TRYWAIT P0, [UR7+0x98], R3 ;  /* 0x00009803ff0075a7 */ /* 0x000ea40008001107 */
[----:B--2---:R-:W-:Y:S05]  /*47a0*/  @!P0 BRA `(.L_x_90) ;  /* 0x00000048005c8947 */ /* 0x004fea0003800000 */
.L_x_89:
[----:B------:R-:W-:Y:S02]  /*47b0*/  R2UR UR42, R20 ;  /* 0x00000000142a72ca */ /* 0x000fe400000e0000 */
[----:B------:R-:W-:Y:S02]  /*47c0*/  R2UR UR43, R21 ;  /* 0x00000000152b72ca */ /* 0x000fe400000e0000 */
[----:B------:R-:W-:Y:S02]  /*47d0*/  ISETP.NE.U32.AND P2, PT, RZ, UR4, PT ;  /* 0x00000004ff007c0c */ /* 0x000fe4000bf45070 */
[----:B------:R-:W-:Y:S02]  /*47e0*/  SHF.L.U32 R12, R32, 0x1f, RZ ;  /* 0x0000001f200c7819 */ /* 0x000fe400000006ff */
[----:B------:R-:W-:Y:S05]  /*47f0*/  ISETP.NE.AND.EX P2, PT, RZ, UR5, PT, P2 ;  /* 0x00000005ff007c0c */ /* 0x000fea000bf45320 */
[----:B------:R-:W-:Y:S02]  /*4800*/  USHF.L.U32 UR42, UR42, 0x7, URZ ;  /* 0x000000072a2a7899 */ /* 0x000fe400080006ff */
[----:B------:R-:W-:Y:S01]  /*4810*/  USHF.L.U32 UR43, UR43, 0x6, URZ ;  /* 0x000000062b2b7899 */ /* 0x000fe200080006ff */
[----:B------:R-:W-:Y:S11]  /*4820*/  BRA.U !UP4, `(.L_x_91) ;  /* 0x000000010c347547 */ /* 0x000ff6000b800000 */
[----:B------:R-:W-:Y:S01]  /*4830*/  UPLOP3.LUT UP0, UPT, UPT, UPT, UP3, 0x80, 0x8 ;  /* 0x000000000008789c */ /* 0x000fe20003f0f030 */
[----:B--2---:R-:W-:Y:S02]  /*4840*/  HFMA2 R0, -RZ, RZ, 0, 5.9604644775390625e-08 ;  /* 0x00000001ff007431 */ /* 0x004fe400000001ff */
[----:B------:R-:W-:Y:S03]  /*4850*/  IMAD.MOV.U32 R59, RZ, RZ, 0x1 ;  /* 0x00000001ff3b7424 */ /* 0x000fe600078e00ff */
[----:B------:R-:W-:Y:S05]  /*4860*/  PLOP3.LUT P0, PT, PT, PT, UP0, 0x80, 0x8 ;  /* 0x000000000008781c */ /* 0x000fea0003f0f008 */
[----:B------:R-:W2:Y:S01]  /*4870*/  @UP0 LDCU.64 UR10, c[0x0][0x888] ;  /* 0x00011100ff0a07ac */ /* 0x000ea20008000a00 */
[----:B------:R-:W-:Y:S07]  /*4880*/  @UP0 UIMAD UR8, UR36, UR4, URZ ;  /* 0x00000004240802a4 */ /* 0x000fee000f8e02ff */
[----:B------:R-:W-:Y:S01]  /*4890*/  @!P0 PRMT R59, R0, 0x7610, R59 ;  /* 0x00007610003b8816 */ /* 0x000fe2000000003b */
[----:B--2---:R-:W-:Y:S03]  /*48a0*/  @UP0 UIMAD.WIDE UR10, UR8, 0x4, UR10 ;  /* 0x00000004080a08a5 */ /* 0x004fe6000f8e020a */
[----:B------:R-:W2:Y:S03]  /*48b0*/  @!UP0 LDCU UR8, c[0x0][0x880] ;  /* 0x00011000ff0887ac */ /* 0x000ea60008000800 */
[----:B------:R-:W-:Y:S01]  /*48c0*/  IMAD.U32 R10, RZ, RZ, UR10 ;  /* 0x0000000aff0a7e24 */ /* 0x000fe2000f8e00ff */
[----:B------:R-:W-:Y:S05]  /*48d0*/  MOV R11, UR11 ;  /* 0x0000000b000b7c02 */ /* 0x000fea0008000f00 */
[----:B------:R4:W5:Y:S02]  /*48e0*/  @P0 LDG.E R35, desc[UR46][R10.64] ;  /* 0x0000002e0a230981 */ /* 0x000964000c1e1900 */
[----:B--2-4-:R-:W-:Y:S07]  /*48f0*/  @!P0 IMAD.U32 R35, RZ, RZ, UR8 ;  /* 0x00000008ff238e24 */ /* 0x014fee000f8e00ff */
.L_x_91:
[----:B-----5:R-:W-:Y:S01]  /*4900*/  @!P2 FSETP.EQ.AND P0, PT, R35, RZ, PT ;  /* 0x000000ff2300a20b */ /* 0x020fe20003f02000 */
[----:B------:R-:W-:Y:S01]  /*4910*/  @!UPT UIADD3 URZ, UPT, UPT, URZ, URZ, URZ ;  /* 0x000000fffffff290 */ /* 0x000fe2000fffe0ff */
[----:B------:R-:W-:Y:S11]  /*4920*/  @!P2 BRA `(.L_x_92) ;  /* 0x000000000014a947 */ /* 0x000ff60003800000 */
[----:B------:R-:W-:Y:S02]  /*4930*/  LOP3.LUT P2, RZ, R59, 0xff, RZ, 0xc0, !PT ;  /* 0x000000ff3bff7812 */ /* 0x000fe4000784c0ff */
[----:B------:R-:W-:Y:S04]  /*4940*/  PLOP3.LUT P0, PT, PT, PT, UP0, 0x80, 0x8 ;  /* 0x000000000008781c */ /* 0x000fe80003f0f008 */
[----:B------:R-:W-:Y:S07]  /*4950*/  PLOP3.LUT P0, PT, P0, PT, PT, 0x8, 0x80 ;  /* 0x000000000080781c */ /* 0x000fee000070e170 */
[----:B------:R-:W-:Y:S11]  /*4960*/  @P2 FSETP.EQ.AND P0, PT, R35, RZ, PT ;  /* 0x000000ff2300220b */ /* 0x000ff60003f02000 */
[----:B------:R-:W-:Y:S02]  /*4970*/  @!UPT UIADD3 URZ, UPT, UPT, URZ, URZ, URZ ;  /* 0x000000fffffff290 */ /* 0x000fe4000fffe0ff */
.L_x_92:
[----:B------:R-:W4:Y:S01]  /*4980*/  SYNCS.PHASECHK.TRANS64.TRYWAIT P2, [UR7+0x70], R12 ;  /* 0x0000700cff0075a7 */ /* 0x000f220008041107 */
[----:B------:R-:W-:Y:S04]  /*4990*/  ELECT P4, URZ, PT ;  /* 0x0000000000ff782f */ /* 0x000fe80003880000 */
[----:B------:R-:W-:Y:S11]  /*49a0*/  PLOP3.LUT P4, PT, P0, P4, PT, 0xf2, 0x2f ;  /* 0x00000000002f781c */ /* 0x000ff60000789e72 */
[----:B------:R-:W-:Y:S02]  /*49b0*/  @!UPT UIADD3 URZ, UPT, UPT, URZ, URZ, URZ ;  /* 0x000000fffffff290 */ /* 0x000fe4000fffe0ff */
[----:B-1----:R-:W-:Y:S05]  /*49c0*/  @!P4 IADD3 R9, P0, PT, R36, 0x580, RZ ;  /* 0x000005802409c810 */ /* 0x002fea0007f1e0ff */
[----:B--2---:R-:W-:Y:S01]  /*49d0*/  @!P4 IMAD.X R0, RZ, RZ, R37, P0 ;  /* 0x000000ffff00c224 */ /* 0x004fe200000e0625 */
[----:B----4-:R-:W-:Y:S07]  /*49e0*/  @!P2 BRA `(.L_x_93) ;  /* 0x0000004400e4a947 */ /* 0x010fee0003800000 */
.L_x_185:
[----:B------:R-:W-:Y:S01]  /*49f0*/  @!P4 R2UR UR9, R9 ;  /* 0x000000000909c2ca */ /* 0x000fe200000e0000 */
[----:B------:R-:W-:Y:S01]  /*4a00*/  VOTEU.ALL UP1, P4 ;  /* 0x0000000000ff7886 */ /* 0x000fe20002020000 */
[----:B------:R-:W-:Y:S01]  /*4a10*/  @!P4 R2UR UR8, R0 ;  /* 0x000000000008c2ca */ /* 0x000fe200000e0000 */
[----:B------:R-:W-:Y:S01]  /*4a20*/  VOTEU.ALL UP2, P4 ;  /* 0x0000000000ff7886 */ /* 0x000fe20002040000 */
[----:B------:R-:W-:Y:S01]  /*4a30*/  UMOV UR16, 0x0 ;  /* 0x0000000000107882 */ /* 0x000fe20000000000 */
[----:B------:R-:W-:Y:S01]  /*4a40*/  UMOV UR17, 0x10000000 ;  /* 0x1000000000117882 */ /* 0x000fe20000000000 */
[----:B------:R-:W-:Y:S01]  /*4a50*/  @!UP1 UIADD3 UR40, UPT, UPT, UR7, 0x200, URZ ;  /* 0x0000020007289890 */ /* 0x000fe2000fffe0ff */
[----:B------:R-:W-:Y:S01]  /*4a60*/  @!P4 IMAD.MOV.U32 R0, RZ, RZ, 0x1000 ;  /* 0x00001000ff00c424 */ /* 0x000fe200078e00ff */
[----:B------:R-:W-:Y:S01]  /*4a70*/  UMOV UR44, UR36 ;  /* 0x00000024002c7c82 */ /* 0x000fe20008000000 */
[----:B------:R-:W-:Y:S01]  /*4a80*/  @!UP1 UIADD3 UR10, UPT, UPT, UR42, 0x40, URZ ;  /* 0x000000402a0a9890 */ /* 0x000fe2000fffe0ff */
[----:B------:R-:W-:Y:S01]  /*4a90*/  @!P4 IADD3 R9, P0, PT, R36, 0x580, RZ ;  /* 0x000005802409c810 */ /* 0x000fe20007f1e0ff */
[----:B------:R-:W-:Y:S01]  /*4aa0*/  UMOV UR11, UR43 ;  /* 0x0000002b000b7c82 */ /* 0x000fe20008000000 */
[----:B------:R-:W-:Y:S01]  /*4ab0*/  UMOV UR12, UR36 ;  /* 0x00000024000c7c82 */ /* 0x000fe20008000000 */
[----:B------:R-:W-:Y:S01]  /*4ac0*/  IMAD.U32 R10, RZ, RZ, UR9 ;  /* 0x00000009ff0a7e24 */ /* 0x000fe2000f8e00ff */
[----:B------:R-:W-:Y:S01]  /*4ad0*/  UMOV UR9, UR41 ;  /* 0x0000002900097c82 */ /* 0x000fe20008000000 */
[----:B------:R-:W-:Y:S01]  /*4ae0*/  IMAD.U32 R11, RZ, RZ, UR8 ;  /* 0x00000008ff0b7e24 */ /* 0x000fe2000f8e00ff */
[----:B------:R-:W-:Y:S02]  /*4af0*/  @!UP1 UIADD3 UR8, UPT, UPT, UR7, 0xa00, URZ ;  /* 0x00000a0007089890 */ /* 0x000fe4000fffe0ff */
[----:B------:R-:W-:Y:S01]  /*4b00*/  @!P4 R2UR UR18, R10 ;  /* 0x000000000a12c2ca */ /* 0x000fe200000e0000 */
[----:B------:R-:W-:Y:S01]  /*4b10*/  VOTEU.ALL UP1, P4 ;  /* 0x0000000000ff7886 */ /* 0x000fe20002020000 */
[----:B------:R-:W-:Y:S01]  /*4b20*/  @!P4 R2UR UR19, R11 ;  /* 0x000000000b13c2ca */ /* 0x000fe200000e0000 */
[----:B------:R-:W-:Y:S11]  /*4b30*/  UPRMT UR14, UR37, 0x654, UR41 ;  /* 0x00000654250e7896 */ /* 0x000ff60008000029 */
[----:B------:R-:W-:Y:S01]  /*4b40*/  @!UPT UIADD3 URZ, UPT, UPT, URZ, URZ, URZ ;  /* 0x000000fffffff290 */ /* 0x000fe2000fffe0ff */
[----:B------:R2:W-:Y:S01]  /*4b50*/  @!UP2 UTMALDG.3D [UR40], [UR18], desc[UR16] ;  /* 0x000010281200a5b4 */ /* 0x0005e20008011000 */
[----:B------:R2:W-:Y:S01]  /*4b60*/  @!UP1 UTMALDG.3D [UR8], [UR18], desc[UR16] ;  /* 0x00001008120095b4 */ /* 0x0005e20008011000 */
[----:B------:R4:W-:Y:S01]  /*4b70*/  @!P4 SYNCS.ARRIVE.TRANS64.RED.A0TR RZ, [UR7+0x50], R0 ;  /* 0x00005000ffffc9a7 */ /* 0x0009e20008300407 */
[----:B------:R-:W-:Y:S01]  /*4b80*/  SYNCS.ARRIVE.TRANS64.RED.A1T0 RZ, [UR14], RZ ;  /* 0x000000ffffff79a7 */ /* 0x000fe2000810040e */
[----:B----4-:R-:W-:Y:S01]  /*4b90*/  @!P4 IMAD.X R0, RZ, RZ, R37, P0 ;  /* 0x000000ffff00c224 */ /* 0x010fe200000e0625 */
[----:B------:R-:W4:Y:S02]  /*4ba0*/  SYNCS.PHASECHK.TRANS64.TRYWAIT P2, [UR7+0x78], R12 ;  /* 0x0000780cff0075a7 */ /* 0x000f240008041107 */
[----:B--2-4-:R-:W-:Y:S05]  /*4bb0*/  @!P2 BRA `(.L_x_94) ;  /* 0x000000440088a947 */ /* 0x014fea0003800000 */
.L_x_187:
        /* <DEDUP_REMOVED lines=8> */
[----:B------:R-:W-:Y:S01]  /*4c40*/  @!UP1 UIADD3 UR32, UPT, UPT, UR7, 0x1200, URZ ;  /* 0x0000120007209890 */ /* 0x000fe2000fffe0ff */
[----:B------:R-:W-:Y:S01]  /*4c50*/  @!P4 IADD3 R21, P0, PT, R36, 0x580, RZ ;  /* 0x000005802415c810 */ /* 0x000fe20007f1e0ff */
[----:B------:R-:W-:Y:S01]  /*4c60*/  UMOV UR35, UR43 ;  /* 0x0000002b00237c82 */ /* 0x000fe20008000000 */
[----:B------:R-:W-:Y:S02]  /*4c70*/  @!UP1 UIADD3 UR10, UPT, UPT, UR42, 0x50, URZ ;  /* 0x000000502a0a9890 */ /* 0x000fe4000fffe0ff */
[----:B------:R-:W-:Y:S01]  /*4c80*/  IMAD.U32 R10, RZ, RZ, UR9 ;  /* 0x00000009ff0a7e24 */ /* 0x000fe2000f8e00ff */
[----:B------:R-:W-:Y:S01]  /*4c90*/  UMOV UR9, UR33 ;  /* 0x0000002100097c82 */ /* 0x000fe20008000000 */
[----:B------:R-:W-:Y:S01]  /*4ca0*/  IMAD.U32 R11, RZ, RZ, UR8 ;  /* 0x00000008ff0b7e24 */ /* 0x000fe2000f8e00ff */
[----:B------:R-:W-:Y:S01]  /*4cb0*/  @!UP1 UIADD3 UR8, UPT, UPT, UR7, 0x1a00, URZ ;  /* 0x00001a0007089890 */ /* 0x000fe2000fffe0ff */
[----:B------:R-:W-:Y:S01]  /*4cc0*/  @!P4 IMAD.X R20, RZ, RZ, R37, P0 ;  /* 0x000000ffff14c224 */ /* 0x000fe200000e0625 */
[----:B------:R-:W-:Y:S01]  /*4cd0*/  @!P4 R2UR UR18, R10 ;  /* 0x000000000a12c2ca */ /* 0x000fe200000e0000 */
[----:B------:R-:W-:Y:S01]  /*4ce0*/  VOTEU.ALL UP1, P4 ;  /* 0x0000000000ff7886 */ /* 0x000fe20002020000 */
[----:B------:R-:W-:Y:S01]  /*4cf0*/  @!P4 R2UR UR19, R11 ;  /* 0x000000000b13c2ca */ /* 0x000fe200000e0000 */
[----:B------:R-:W-:Y:S01]  /*4d00*/  UMOV UR11, UR43 ;  /* 0x0000002b000b7c82 */ /* 0x000fe20008000000 */
[----:B------:R-:W-:Y:S01]  /*4d10*/  UMOV UR12, UR36 ;  /* 0x00000024000c7c82 */ /* 0x000fe20008000000 */
[----:B------:R-:W-:Y:S10]  /*4d20*/  UPRMT UR14, UR37, 0x654, UR33 ;  /* 0x00000654250e7896 */ /* 0x000ff40008000021 */
[----:B------:R2:W-:Y:S01]  /*4d30*/  @!UP2 UTMALDG.3D [UR32], [UR18], desc[UR16] ;  /* 0x000010201200a5b4 */ /* 0x0005e20008011000 */
[----:B------:R2:W-:Y:S01]  /*4d40*/  @!UP1 UTMALDG.3D [UR8], [UR18], desc[UR16] ;  /* 0x00001008120095b4 */ /* 0x0005e20008011000 */
[----:B------:R2:W-:Y:S01]  /*4d50*/  @!P4 SYNCS.ARRIVE.TRANS64.RED.A0TR RZ, [UR7+0x58], R0 ;  /* 0x00005800ffffc9a7 */ /* 0x0005e20008300407 */
[----:B------:R-:W-:Y:S01]  /*4d60*/  SYNCS.ARRIVE.TRANS64.RED.A1T0 RZ, [UR14], RZ ;  /* 0x000000ffffff79a7 */ /* 0x000fe2000810040e */
[----:B------:R-:W4:Y:S02]  /*4d70*/  SYNCS.PHASECHK.TRANS64.TRYWAIT P2, [UR7+0x80], R12 ;  /* 0x0000800cff0075a7 */ /* 0x000f240008041107 */
[----:B--2-4-:R-:W-:Y:S05]  /*4d80*/  @!P2 BRA `(.L_x_95) ;  /* 0x00000044002ca947 */ /* 0x014fea0003800000 */
.L_x_189:
[----:B------:R-:W2:Y:S01]  /*4d90*/  LDC.64 R14, c[0x0][0xb10] ;  /* 0x0002c400ff0e7b82 */ /* 0x000ea20000000a00 */
[----:B------:R-:W-:Y:S01]  /*4da0*/  @!P4 R2UR UR9, R21 ;  /* 0x000000001509c2ca */ /* 0x000fe200000e0000 */
[----:B------:R-:W-:Y:S01]  /*4db0*/  VOTEU.ALL UP1, P4 ;  /* 0x0000000000ff7886 */ /* 0x000fe20002020000 */
[----:B------:R-:W-:Y:S01]  /*4dc0*/  @!P4 R2UR UR8, R20 ;  /* 0x000000001408c2ca */ /* 0x000fe200000e0000 */
[----:B------:R-:W-:Y:S01]  /*4dd0*/  VOTEU.ALL UP2, P4 ;  /* 0x0000000000ff7886 */ /* 0x000fe20002040000 */
[----:B------:R-:W-:Y:S03]  /*4de0*/  UMOV UR16, 0x0 ;  /* 0x0000000000107882 */ /* 0x000fe60000000000 */
[----:B------:R-:W4:Y:S01]  /*4df0*/  LDC.64 R10, c[0x0][0xb18] ;  /* 0x0002c600ff0a7b82 */ /* 0x000f220000000a00 */
[----:B------:R-:W-:Y:S01]  /*4e00*/  @!UP1 UIADD3 UR26, UPT, UPT, UR42, 0x20, URZ ;  /* 0x000000202a1a9890 */ /* 0x000fe2000fffe0ff */
[----:B------:R-:W-:Y:S01]  /*4e10*/  @P3 SHF.R.U32.HI R24, RZ, 0x10, R29 ;  /* 0x00000010ff183819 */ /* 0x000fe2000001161d */
[----:B------:R-:W-:Y:S01]  /*4e20*/  @!UP1 UIADD3 UR24, UPT, UPT, UR7, 0x2200, URZ ;  /* 0x0000220007189890 */ /* 0x000fe2000fffe0ff */
[----:B------:R-:W-:Y:S01]  /*4e30*/  VIADD R27, R27, 0x1 ;  /* 0x000000011b1b7836 */ /* 0x000fe20000000000 */
[----:B------:R-:W-:Y:S03]  /*4e40*/  UMOV UR17, 0x10000000 ;  /* 0x1000000000117882 */ /* 0x000fe60000000000 */
[----:B------:R-:W5:Y:S01]  /*4e50*/  @!P1 LDC R0, c[0x0][0xb20] ;  /* 0x0002c800ff009b82 */ /* 0x000f620000000800 */
[----:B------:R-:W-:Y:S01]  /*4e60*/  UMOV UR27, UR43 ;  /* 0x0000002b001b7c82 */ /* 0x000fe20008000000 */
[----:B------:R-:W-:Y:S01]  /*4e70*/  IMAD.U32 R20, RZ, RZ, UR9 ;  /* 0x00000009ff147e24 */ /* 0x000fe2000f8e00ff */
[----:B------:R-:W-:Y:S05]  /*4e80*/  UMOV UR28, UR36 ;  /* 0x00000024001c7c82 */ /* 0x000fea0008000000 */
[----:B-1----:R-:W1:Y:S01]  /*4e90*/  @!P1 LDC R3, c[0x0][0xb0c] ;  /* 0x0002c300ff039b82 */ /* 0x002e620000000800 */
[----:B------:R-:W-:Y:S01]  /*4ea0*/  IMAD.U32 R21, RZ, RZ, UR8 ;  /* 0x00000008ff157e24 */ /* 0x000fe2000f8e00ff */
[----:B------:R-:W-:Y:S01]  /*4eb0*/  @!UP1 UIADD3 UR10, UPT, UPT, UR42, 0x60, URZ ;  /* 0x000000602a0a9890 */ /* 0x000fe2000fffe0ff */
[----:B------:R-:W-:Y:S01]  /*4ec0*/  @!P4 R2UR UR18, R20 ;  /* 0x000000001412c2ca */ /* 0x000fe200000e0000 */
[----:B------:R-:W-:Y:S01]  /*4ed0*/  @!UP1 UIADD3 UR8, UPT, UPT, UR7, 0x2a00, URZ ;  /* 0x00002a0007089890 */ /* 0x000fe2000fffe0ff */
[----:B------:R-:W-:Y:S01]  /*4ee0*/  @!P4 IMAD.MOV.U32 R20, RZ, RZ, 0x1000 ;  /* 0x00001000ff14c424 */ /* 0x000fe200078e00ff */
[----:B------:R-:W-:Y:S01]  /*4ef0*/  @!P4 R2UR UR19, R21 ;  /* 0x000000001513c2ca */ /* 0x000fe200000e0000 */
[----:B------:R-:W-:Y:S01]  /*4f00*/  VOTEU.ALL UP1, P4 ;  /* 0x0000000000ff7886 */ /* 0x000fe20002020000 */
[----:B------:R-:W-:Y:S01]  /*4f10*/  UMOV UR9, UR25 ;  /* 0x0000001900097c82 */ /* 0x000fe20008000000 */
[----:B------:R-:W-:Y:S01]  /*4f20*/  UMOV UR11, UR43 ;  /* 0x0000002b000b7c82 */ /* 0x000fe20008000000 */
[----:B------:R-:W-:Y:S01]  /*4f30*/  UMOV UR12, UR36 ;  /* 0x00000024000c7c82 */ /* 0x000fe20008000000 */
[----:B------:R-:W-:Y:S08]  /*4f40*/  UPRMT UR14, UR37, 0x654, UR25 ;  /* 0x00000654250e7896 */ /* 0x000ff00008000019 */
[----:B------:R1:W-:Y:S02]  /*4f50*/  @!UP2 UTMALDG.3D [UR24], [UR18], desc[UR16] ;  /* 0x000010181200a5b4 */ /* 0x0003e40008011000 */
[----:B-1----:R-:W-:Y:S01]  /*4f60*/  @!P1 ISETP.NE.AND P2, PT, R3, 0x1, PT ;  /* 0x000000010300980c */ /* 0x002fe20003f45270 */
[C---:B--2---:R-:W-:Y:S01]  /*4f70*/  @!P1 IMAD.HI.U32 R14, R13.reuse, R14, RZ ;  /* 0x0000000e0d0e9227 */ /* 0x044fe200078e00ff */
[----:B----4-:R-:W-:Y:S01]  /*4f80*/  @!P1 ISETP.NE.AND P0, PT, R10, 0x1, PT ;  /* 0x000000010a00980c */ /* 0x010fe20003f05270 */
[----:B------:R1:W-:Y:S01]  /*4f90*/  @!UP1 UTMALDG.3D [UR8], [UR18], desc[UR16] ;  /* 0x00001008120095b4 */ /* 0x0003e20008011000 */
[----:B------:R1:W-:Y:S01]  /*4fa0*/  @!P4 SYNCS.ARRIVE.TRANS64.RED.A0TR RZ, [UR7+0x60], R20 ;  /* 0x00006014ffffc9a7 */ /* 0x0003e20008300407 */
[C---:B------:R-:W-:Y:S01]  /*4fb0*/  @!P1 IMAD.HI.U32 R11, R8.reuse, R11, RZ ;  /* 0x0000000b080b9227 */ /* 0x040fe200078e00ff */
[----:B------:R-:W-:Y:S04]  /*4fc0*/  @!P1 SHF.R.U32.HI R14, RZ, R15, R14 ;  /* 0x0000000fff0e9219 */ /* 0x000fe8000001160e */
[----:B-----5:R-:W-:Y:S02]  /*4fd0*/  @!P1 SHF.R.U32.HI R9, RZ, R0, R11 ;  /* 0x00000000ff099219 */ /* 0x020fe4000001160b */
[----:B------:R-:W-:Y:S02]  /*4fe0*/  @!P1 SEL R14, R13, R14, !P2 ;  /* 0x0000000e0d0e9207 */ /* 0x000fe40005000000 */
[----:B------:R-:W-:Y:S05]  /*4ff0*/  @!P1 SEL R9, R8, R9, !P0 ;  /* 0x0000000908099207 */ /* 0x000fea0004000000 */
[----:B------:R-:W-:Y:S01]  /*5000*/  @!P1 IMAD.IADD R0, R9, 0x1, -R14 ;  /* 0x0000000109009824 */ /* 0x000fe200078e0a0e */
[----:B------:R-:W-:Y:S01]  /*5010*/  SYNCS.ARRIVE.TRANS64.RED.A1T0 RZ, [UR14], RZ ;  /* 0x000000ffffff79a7 */ /* 0x000fe2000810040e */
[----:B------:R-:W-:Y:S02]  /*5020*/  @!P1 IMAD.IADD R9, R14, 0x1, -R9 ;  /* 0x000000010e099824 */ /* 0x000fe400078e0a09 */
[----:B------:R-:W-:Y:S02]  /*5030*/  @!P1 IMAD R13, R0, R3, R13 ;  /* 0x00000003000d9224 */ /* 0x000fe400078e020d */
[----:B------:R-:W-:Y:S01]  /*5040*/  @!P1 IMAD R8, R9, R10, R8 ;  /* 0x0000000a09089224 */ /* 0x000fe200078e0208 */
[----:B------:R-:W2:Y:S02]  /*5050*/  SYNCS.PHASECHK.TRANS64.TRYWAIT P5, [UR7+0x88], R12 ;  /* 0x0000880cff0075a7 */ /* 0x000ea400080a1107 */
[----:B-12---:R-:W-:Y:S05]  /*5060*/  @!P5 BRA `(.L_x_96) ;  /* 0x00000040008cd947 */ /* 0x006fea0003800000 */
.L_x_191:
[----:B-1----:R-:W-:Y:S01]  /*5070*/  @!P4 IADD3 R3, P0, PT, R36, 0x580, RZ ;  /* 0x000005802403c810 */ /* 0x002fe20007f1e0ff */
[----:B------:R-:W-:Y:S01]  /*5080*/  VOTEU.ALL UP1, P4 ;  /* 0x0000000000ff7886 */ /* 0x000fe20002020000 */
[----:B------:R-:W-:Y:S01]  /*5090*/  VOTEU.ALL UP2, P4 ;  /* 0x0000000000ff7886 */ /* 0x000fe20002040000 */
[----:B------:R-:W-:Y:S01]  /*50a0*/  UMOV UR14, 0x0 ;  /* 0x00000000000e7882 */ /* 0x000fe20000000000 */
[----:B------:R-:W-:Y:S01]  /*50b0*/  @!P4 R2UR UR9, R3 ;  /* 0x000000000309c2ca */ /* 0x000fe200000e0000 */
[----:B------:R-:W-:Y:S01]  /*50c0*/  @!P4 IMAD.X R0, RZ, RZ, R37, P0 ;  /* 0x000000ffff00c224 */ /* 0x000fe200000e0625 */
[----:B------:R-:W-:Y:S01]  /*50d0*/  @!UP1 UIADD3 UR17, UPT, UPT, UR7, 0x68, URZ ;  /* 0x0000006807119890 */ /* 0x000fe2000fffe0ff */
[----:B------:R-:W-:Y:S01]  /*50e0*/  ISETP.NE.AND P0, PT, R27, 0x2, PT ;  /* 0x000000021b00780c */ /* 0x000fe20003f05270 */
[----:B------:R-:W-:Y:S01]  /*50f0*/  @!UP1 UIADD3 UR18, UPT, UPT, UR42, 0x30, URZ ;  /* 0x000000302a129890 */ /* 0x000fe2000fffe0ff */
[----:B------:R-:W-:Y:S01]  /*5100*/  LOP3.LUT R32, R32, 0x1, RZ, 0x3c, !PT ;  /* 0x0000000120207812 */ /* 0x000fe200078e3cff */
[----:B------:R-:W-:Y:S01]  /*5110*/  @!UP1 UIADD3 UR16, UPT, UPT, UR7, 0x3200, URZ ;  /* 0x0000320007109890 */ /* 0x000fe2000fffe0ff */
[----:B------:R-:W-:Y:S01]  /*5120*/  @!P4 R2UR UR8, R0 ;  /* 0x000000000008c2ca */ /* 0x000fe200000e0000 */
[----:B------:R-:W-:Y:S01]  /*5130*/  UMOV UR15, 0x10000000 ;  /* 0x10000000000f7882 */ /* 0x000fe20000000000 */
[----:B------:R-:W-:Y:S01]  /*5140*/  UMOV UR19, UR43 ;  /* 0x0000002b00137c82 */ /* 0x000fe20008000000 */
[----:B------:R-:W-:Y:S01]  /*5150*/  UMOV UR20, UR36 ;  /* 0x0000002400147c82 */ /* 0x000fe20008000000 */
[----:B------:R-:W-:Y:S01]  /*5160*/  @!UP1 UIADD3 UR10, UPT, UPT, UR42, 0x70, URZ ;  /* 0x000000702a0a9890 */ /* 0x000fe2000fffe0ff */
[----:B------:R-:W-:Y:S01]  /*5170*/  SEL R0, RZ, 0x1, P0 ;  /* 0x00000001ff007807 */ /* 0x000fe20000000000 */
[----:B------:R-:W-:Y:S01]  /*5180*/  IMAD.U32 R10, RZ, RZ, UR9 ;  /* 0x00000009ff0a7e24 */ /* 0x000fe2000f8e00ff */
[----:B------:R-:W-:Y:S01]  /*5190*/  UMOV UR11, UR43 ;  /* 0x0000002b000b7c82 */ /* 0x000fe20008000000 */
[----:B------:R-:W-:Y:S01]  /*51a0*/  UMOV UR12, UR36 ;  /* 0x00000024000c7c82 */ /* 0x000fe20008000000 */
[----:B------:R-:W-:Y:S01]  /*51b0*/  UMOV UR9, UR17 ;  /* 0x0000001100097c82 */ /* 0x000fe20008000000 */
[----:B------:R-:W-:Y:S01]  /*51c0*/  @P3 R2UR UR36, R24 ;  /* 0x00000000182432ca */ /* 0x000fe200000e0000 */
[----:B------:R-:W-:Y:S01]  /*51d0*/  IMAD.IADD R20, R8, 0x1, R58 ;  /* 0x0000000108147824 */ /* 0x000fe200078e023a */
[----:B------:R-:W-:Y:S01]  /*51e0*/  @!P4 R2UR UR22, R10 ;  /* 0x000000000a16c2ca */ /* 0x000fe200000e0000 */
[----:B------:R-:W-:Y:S01]  /*51f0*/  IMAD.U32 R11, RZ, RZ, UR8 ;  /* 0x00000008ff0b7e24 */ /* 0x000fe2000f8e00ff */
[----:B------:R-:W-:Y:S01]  /*5200*/  @!UP1 UIADD3 UR8, UPT, UPT, UR7, 0x3a00, URZ ;  /* 0x00003a0007089890 */ /* 0x000fe2000fffe0ff */
[----:B------:R-:W-:Y:S01]  /*5210*/  LOP3.LUT R25, R25, R0, RZ, 0x3c, !PT ;  /* 0x0000000019197212 */ /* 0x000fe200078e3cff */
[----:B------:R-:W-:Y:S01]  /*5220*/  VOTEU.ALL UP1, P4 ;  /* 0x0000000000ff7886 */ /* 0x000fe20002020000 */
[----:B------:R-:W-:Y:S01]  /*5230*/  IMAD.IADD R21, R13, 0x1, R60 ;  /* 0x000000010d157824 */ /* 0x000fe200078e023c */
[----:B------:R-:W-:Y:S02]  /*5240*/  @!P4 R2UR UR23, R11 ;  /* 0x000000000b17c2ca */ /* 0x000fe400000e0000 */
[----:B------:R-:W-:Y:S11]  /*5250*/  SEL R27, R27, RZ, P0 ;  /* 0x000000ff1b1b7207 */ /* 0x000ff60000000000 */
[----:B------:R2:W-:Y:S01]  /*5260*/  @!UP2 UTMALDG.3D [UR16], [UR22], desc[UR14] ;  /* 0x00000e101600a5b4 */ /* 0x0005e20008011000 */
[----:B------:R2:W-:Y:S01]  /*5270*/  @!UP1 UTMALDG.3D [UR8], [UR22], desc[UR14] ;  /* 0x00000e08160095b4 */ /* 0x0005e20008011000 */
[----:B------:R2:W-:Y:S01]  /*5280*/  @!P4 SYNCS.ARRIVE.TRANS64.RED.A0TR RZ, [UR7+0x68], R23 ;  /* 0x00006817ffffc9a7 */ /* 0x0005e20008300407 */
[----:B------:R-:W-:Y:S01]  /*5290*/  UPLOP3.LUT UP1, UPT, UPT, UPT, UPT, 0x80, 0x8 ;  /* 0x000000000008789c */ /* 0x000fe20003f2f070 */
[----:B------:R-:W-:Y:S01]  /*52a0*/  SYNCS.ARRIVE.TRANS64.RED.A1T0 RZ, [UR13], RZ ;  /* 0x000000ffffff79a7 */ /* 0x000fe2000810040d */
[----:B------:R-:W-:Y:S09]  /*52b0*/  @P3 BRA `(.L_x_97) ;  /* 0xfffffff000303947 */ /* 0x000ff2000383ffff */
[----:B------:R-:W-:-:S04]  /*52c0*/  SHF.L.U32 R3, R32, 0x1f, RZ ;  /* 0x0000001f20037819 */ /* 0x000fc800000006ff */
[----:B------:R-:W1:Y:S02]  /*52d0*/  SYNCS.PHASECHK.TRANS64.TRYWAIT P0, [UR7+0x70], R3 ;  /* 0x00007003ff0075a7 */ /* 0x000e640008001107 */
[----:B-1----:R-:W-:Y:S05]  /*52e0*/  @!P0 BRA `(.L_x_98) ;  /* 0x0000004000048947 */ /* 0x002fea0003800000 */
.L_x_193:
[----:B------:R-:W4:Y:S02]  /*52f0*/  SYNCS.PHASECHK.TRANS64.TRYWAIT P0, [UR7+0x78], R3 ;  /* 0x00007803ff0075a7 */ /* 0x000f240008001107 */
[----:B----4-:R-:W-:Y:S05]  /*5300*/  @!P0 BRA `(.L_x_99) ;  /* 0x0000004000148947 */ /* 0x010fea0003800000 */
.L_x_195:
[----:B------:R-:W4:Y:S02]  /*5310*/  SYNCS.PHASECHK.TRANS64.TRYWAIT P0, [UR7+0x80], R3 ;  /* 0x00008003ff0075a7 */ /* 0x000f240008001107 */
[----:B----4-:R-:W-:Y:S05]  /*5320*/  @!P0 BRA `(.L_x_100) ;  /* 0x0000004000248947 */ /* 0x010fea0003800000 */
.L_x_197:
[----:B-1----:R-:W-:-:S07]  /*5330*/  MOV R0, UR7 ;  /* 0x0000000700007c02 */ /* 0x002fce0008000f00 */
.L_x_101:
[----:B-1----:R-:W-:-:S04]  /*5340*/  SHF.L.U32 R3, R32, 0x1f, RZ ;  /* 0x0000001f20037819 */ /* 0x002fc800000006ff */
[----:B------:R1:W4:Y:S03]  /*5350*/  SYNCS.PHASECHK.TRANS64.TRYWAIT P0, [R0+URZ+0x88], R3 ;  /* 0x00008803000075a7 */ /* 0x00032600080011ff */
[----:B----4-:R-:W-:Y:S05]  /*5360*/  @!P0 NANOSLEEP.SYNCS 0x989680 ;  /* 0x009896800000895d */ /* 0x010fea0003900000 */
[----:B------:R-:W4:Y:S02]  /*5370*/  @!P0 SYNCS.PHASECHK.TRANS64 P0, [R0+URZ+0x88], R3 ;  /* 0x00008803000085a7 */ /* 0x000f2400080010ff */
[----:B--2-4-:R-:W-:Y:S05]  /*5380*/  @P0 EXIT ;  /* 0x000000000000094d */ /* 0x014fea0003800000 */
[----:B------:R-:W-:Y:S05]  /*5390*/  BRA `(.L_x_101) ;  /* 0xfffffffc00e87947 */ /* 0x000fea000383ffff */
.L_x_86:
[----:B------:R-:W-:-:S06]  /*53a0*/  UISETP.GE.AND UP1, UPT, UR10, 0x4, UPT ;  /* 0x000000040a00788c */ /* 0x000fcc000bf26270 */
[----:B------:R-:W-:-:S13]  /*53b0*/  PLOP3.LUT P0, PT, PT, PT, UP1, 0x80, 0x8 ;  /* 0x000000000008781c */ /* 0x000fda0003f0f018 */
[----:B------:R-:W-:Y:S05]  /*53c0*/  @!P0 EXIT ;  /* 0x000000000000894d */ /* 0x000fea0003800000 */
[----:B------:R-:W-:Y:S01]  /*53d0*/  BAR.SYNC.DEFER_BLOCKING 0x6, 0xa0 ;  /* 0x0182800000007b1d */ /* 0x000fe20000010000 */
[----:B------:R-:W-:Y:S02]  /*53e0*/  IMAD.SHL.U32 R4, R66, 0x200000, RZ ;  /* 0x0020000042047824 */ /* 0x000fe400078e00ff */
[----:B------:R-:W-:Y:S02]  /*53f0*/  HFMA2 R71, -RZ, RZ, 0, 5.9604644775390625e-08 ;  /* 0x00000001ff477431 */ /* 0x000fe400000001ff */
[C---:B------:R-:W-:Y:S01]  /*5400*/  IMAD.SHL.U32 R65, R72.reuse, 0x10, RZ ;  /* 0x0000001048417824 */ /* 0x040fe200078e00ff */
[----:B------:R-:W-:Y:S01]  /*5410*/  MOV R69, RZ ;  /* 0x000000ff00457202 */ /* 0x000fe20000000f00 */
[----:B------:R-:W-:Y:S01]  /*5420*/  IMAD.U32 R33, R72, 0x10000, RZ ;  /* 0x0001000048217824 */ /* 0x000fe200078e00ff */
[----:B------:R-:W-:Y:S01]  /*5430*/  UMOV UR48, 0x400 ;  /* 0x0000040000307882 */ /* 0x000fe20000000000 */
[----:B------:R-:W1:Y:S01]  /*5440*/  LDC R63, c[0x0][0x370] ;  /* 0x0000dc00ff3f7b82 */ /* 0x000e620000000800 */
[----:B------:R-:W-:Y:S01]  /*5450*/  ULEA UR48, UR37, UR48, 0x18 ;  /* 0x0000003025307291 */ /* 0x000fe2000f8ec0ff */
[----:B------:R-:W-:Y:S01]  /*5460*/  LOP3.LUT R4, R4, 0x200000, RZ, 0xc0, !PT ;  /* 0x0020000004047812 */ /* 0x000fe200078ec0ff */
[----:B------:R-:W-:Y:S01]  /*5470*/  IMAD.SHL.U32 R64, R72, 0x2, RZ ;  /* 0x0000000248407824 */ /* 0x000fe200078e00ff */
[C---:B------:R-:W-:Y:S01]  /*5480*/  LOP3.LUT R5, R65.reuse, 0x40, RZ, 0xc0, !PT ;  /* 0x0000004041057812 */ /* 0x040fe200078ec0ff */
[----:B------:R-:W-:Y:S01]  /*5490*/  IMAD.SHL.U32 R3, R66, 0x200, RZ ;  /* 0x0000020042037824 */ /* 0x000fe200078e00ff */
[----:B------:R-:W-:Y:S01]  /*54a0*/  LOP3.LUT R2, R65, 0x5b0, RZ, 0xc0, !PT ;  /* 0x000005b041027812 */ /* 0x000fe200078ec0ff */
[----:B------:R-:W-:Y:S01]  /*54b0*/  UIADD3 UR4, UPT, UPT, UR48, 0x200, URZ ;  /* 0x0000020030047890 */ /* 0x000fe2000fffe0ff */
[----:B------:R-:W2:Y:S01]  /*54c0*/  LDC R28, c[0x0][0xb0c] ;  /* 0x0002c300ff1c7b82 */ /* 0x000ea20000000800 */
[----:B------:R-:W-:Y:S01]  /*54d0*/  LOP3.LUT R33, R4, 0x400000, R33, 0xf8, !PT ;  /* 0x0040000004217812 */ /* 0x000fe200078ef821 */
[----:B------:R-:W-:Y:S01]  /*54e0*/  IMAD.MOV.U32 R30, RZ, RZ, RZ ;  /* 0x000000ffff1e7224 */ /* 0x000fe200078e00ff */
[----:B------:R-:W-:Y:S01]  /*54f0*/  LOP3.LUT R64, R5, 0x8, R64, 0xf8, !PT ;  /* 0x0000000805407812 */ /* 0x000fe200078ef840 */
[----:B------:R-:W-:Y:S01]  /*5500*/  IMAD.MOV.U32 R70, RZ, RZ, RZ ;  /* 0x000000ffff467224 */ /* 0x000fe200078e00ff */
[----:B------:R-:W-:Y:S01]  /*5510*/  LOP3.LUT R3, R2, 0x200, R3, 0xf8, !PT ;  /* 0x0000020002037812 */ /* 0x000fe200078ef803 */
[----:B------:R-:W-:Y:S01]  /*5520*/  IMAD.MOV.U32 R76, RZ, RZ, RZ ;  /* 0x000000ffff4c7224 */ /* 0x000fe200078e00ff */
[----:B------:R-:W-:Y:S01]  /*5530*/  LOP3.LUT P0, RZ, R65, 0x40, RZ, 0xc0, !PT ;  /* 0x0000004041ff7812 */ /* 0x000fe2000780c0ff */
[----:B------:R-:W3:Y:S01]  /*5540*/  LDC R61, c[0x0][0xb20] ;  /* 0x0002c800ff3d7b82 */ /* 0x000ee20000000800 */
[----:B------:R-:W4:Y:S01]  /*5550*/  LDS R0, [UR48+0x150] ;  /* 0x00015030ff007984 */ /* 0x000f220008000800 */
[----:B------:R-:W-:Y:S01]  /*5560*/  LOP3.LUT R64, R3, R64, RZ, 0xfc, !PT ;  /* 0x0000004003407212 */ /* 0x000fe200078efcff */
[----:B------:R-:W-:Y:S01]  /*5570*/  IMAD.U32 R67, RZ, RZ, UR4 ;  /* 0x00000004ff437e24 */ /* 0x000fe2000f8e00ff */
[----:B------:R-:W-:Y:S01]  /*5580*/  LOP3.LUT R72, R72, 0x60, RZ, 0xc0, !PT ;  /* 0x0000006048487812 */ /* 0x000fe200078ec0ff */
[----:B------:R-:W1:Y:S03]  /*5590*/  LDCU.64 UR52, c[0x0][0x348] ;  /* 0x00006900ff3477ac */ /* 0x000e660008000a00 */
[----:B------:R-:W1:Y:S01]  /*55a0*/  LDC R27, c[0x0][0xb30] ;  /* 0x0002cc00ff1b7b82 */ /* 0x000e620000000800 */
[----:B------:R-:W1:Y:S01]  /*55b0*/  LDCU.64 UR38, c[0x0][0x888] ;  /* 0x00011100ff2677ac */ /* 0x000e620008000a00 */
[----:B------:R-:W1:Y:S06]  /*55c0*/  LDCU.64 UR44, c[0x0][0x890] ;  /* 0x00011200ff2c77ac */ /* 0x000e6c0008000a00 */
[----:B------:R-:W1:Y:S01]  /*55d0*/  LDC.64 R56, c[0x0][0xb10] ;  /* 0x0002c400ff387b82 */ /* 0x000e620000000a00 */
[----:B------:R-:W-:Y:S01]  /*55e0*/  UMOV UR49, URZ ;  /* 0x000000ff00317c82 */ /* 0x000fe20008000000 */
[----:B------:R-:W-:-:S06]  /*55f0*/  UMOV UR51, URZ ;  /* 0x000000ff00337c82 */ /* 0x000fcc0008000000 */
[----:B------:R-:W1:Y:S08]  /*5600*/  LDC.64 R24, c[0x0][0xb18] ;  /* 0x0002c600ff187b82 */ /* 0x000e700000000a00 */
[----:B------:R-:W1:Y:S08]  /*5610*/  LDC.64 R22, c[0x0][0xb28] ;  /* 0x0002ca00ff167b82 */ /* 0x000e700000000a00 */
[----:B------:R-:W1:Y:S01]  /*5620*/  LDC.64 R54, c[0x0][0x8b0] ;  /* 0x00022c00ff367b82 */ /* 0x000e620000000a00 */
[----:B----4-:R-:W-:Y:S01]  /*5630*/  IMAD.IADD R33, R0, 0x1, R33 ;  /* 0x0000000100217824 */ /* 0x010fe200078e0221 */
[----:B------:R-:W-:-:S06]  /*5640*/  P2R R0, PR, RZ, 0x1 ;  /* 0x00000001ff007803 */ /* 0x000fcc0000000000 */
[----:B------:R-:W4:Y:S08]  /*5650*/  LDC.64 R52, c[0x0][0x8a8] ;  /* 0x00022a00ff347b82 */ /* 0x000f300000000a00 */
[----:B--23--:R-:W1:Y:S02]  /*5660*/  LDC R62, c[0x0][0x374] ;  /* 0x0000dd00ff3e7b82 */ /* 0x00ce640000000800 */
.L_x_145:
[C---:B------:R-:W-:Y:S02]  /*5670*/  LEA R0, R76.reuse, UR48, 0x3 ;  /* 0x000000304c007c11 */ /* 0x040fe4000f8e18ff */
[----:B------:R-:W-:Y:S02]  /*5680*/  SHF.L.U32 R3, R69, 0x1f, RZ ;  /* 0x0000001f45037819 */ /* 0x000fe400000006ff */
[----:B------:R-:W-:Y:S02]  /*5690*/  LEA R16, R76, UR48, 0x4 ;  /* 0x000000304c107c11 */ /* 0x000fe4000f8e20ff */
[----:B--2---:R-:W2:Y:S02]  /*56a0*/  SYNCS.PHASECHK.TRANS64.TRYWAIT P0, [R0+URZ+0xa0], R3 ;  /* 0x0000a003000075a7 */ /* 0x004ea400080011ff */
[----:B--2---:R-:W-:Y:S05]  /*56b0*/  @!P0 BRA `(.L_x_102) ;  /* 0x0000003c00588947 */ /* 0x004fea0003800000 */
.L_x_198:
[----:B------:R-:W3:Y:S01]  /*56c0*/  LDC.64 R12, c[0x0][0xb10] ;  /* 0x0002c400ff0c7b82 */ /* 0x000ee20000000a00 */
[----:B------:R-:W4:Y:S01]  /*56d0*/  LDS.128 R16, [R16+0x130] ;  /* 0x0001300010107984 */ /* 0x000f220000000c00 */
[----:B-1----:R-:W-:Y:S01]  /*56e0*/  ISETP.NE.AND P1, PT, R27, 0x1, PT ;  /* 0x000000011b00780c */ /* 0x002fe20003f25270 */
[----:B--2---:R-:W-:Y:S01]  /*56f0*/  VIADD R0, R0, 0xb0 ;  /* 0x000000b000007836 */ /* 0x004fe20000000000 */
[----:B------:R-:W-:Y:S04]  /*5700*/  ISETP.GE.AND P0, PT, R26, 0x1, PT ;  /* 0x000000011a00780c */ /* 0x000fe80003f06270 */
[----:B------:R-:W1:Y:S01]  /*5710*/  LDC.64 R10, c[0x0][0xb18] ;  /* 0x0002c600ff0a7b82 */ /* 0x000e620000000a00 */
[----:B------:R-:W-:Y:S01]  /*5720*/  PRMT R0, RZ, 0x654, R0 ;  /* 0x00000654ff007816 */ /* 0x000fe20000000000 */
[----:B------:R-:W-:Y:S01]  /*5730*/  @!PT LDS RZ, [RZ] ;  /* 0x00000000fffff984 */ /* 0x000fe20000000800 */
[----:B------:R-:W-:Y:S01]  /*5740*/  @!PT LDS RZ, [RZ] ;  /* 0x00000000fffff984 */ /* 0x000fe20000000800 */
[----:B------:R-:W-:Y:S01]  /*5750*/  @!PT LDS RZ, [RZ] ;  /* 0x00000000fffff984 */ /* 0x000fe20000000800 */
[----:B------:R-:W-:Y:S01]  /*5760*/  @!PT LDS RZ, [RZ] ;  /* 0x00000000fffff984 */ /* 0x000fe20000000800 */
[----:B------:R2:W-:Y:S06]  /*5770*/  MEMBAR.ALL.CTA ;  /* 0x0000000000007992 */ /* 0x0005ec0000008000 */
[----:B--2---:R-:W2:Y:S01]  /*5780*/  FENCE.VIEW.ASYNC.S ;  /* 0x00000000000073c6 */ /* 0x004ea20000000000 */
[----:B------:R-:W1:Y:S08]  /*5790*/  @!P1 LDC R14, c[0x0][0xb20] ;  /* 0x0002c800ff0e9b82 */ /* 0x000e700000000800 */
[----:B------:R-:W1:Y:S01]  /*57a0*/  @!P1 LDC R9, c[0x0][0xb0c] ;  /* 0x0002c300ff099b82 */ /* 0x000e620000000800 */
[----:B--2---:R2:W-:Y:S01]  /*57b0*/  SYNCS.ARRIVE.TRANS64.RED.A1T0 RZ, [R0+URZ], RZ ;  /* 0x000000ff00ff79a7 */ /* 0x0045e200081004ff */
[----:B----4-:R-:W-:Y:S04]  /*57c0*/  LOP3.LUT P4, RZ, R18, 0x1, RZ, 0xc0, !PT ;  /* 0x0000000112ff7812 */ /* 0x010fe8000788c0ff */
[----:B------:R-:W-:Y:S09]  /*57d0*/  P2R R73, PR, RZ, 0x10 ;  /* 0x00000010ff497803 */ /* 0x000ff20000000000 */
[----:B------:R-:W-:Y:S02]  /*57e0*/  @P4 MOV R31, R16 ;  /* 0x00000010001f4202 */ /* 0x000fe40000000f00 */
[----:B------:R-:W-:Y:S01]  /*57f0*/  @P4 LOP3.LUT R29, R17, 0xffff, RZ, 0xc0, !PT ;  /* 0x0000ffff111d4812 */ /* 0x000fe200078ec0ff */
[----:B--23--:R-:W-:Y:S06]  /*5800*/  @!P0 BRA `(.L_x_103) ;  /* 0x0000000000a48947 */ /* 0x00cfec0003800000 */
[----:B------:R-:W-:Y:S01]  /*5810*/  IMAD.HI.U32 R36, R62, R25, RZ ;  /* 0x000000193e247227 */ /* 0x000fe200078e00ff */
[----:B------:R-:W-:Y:S02]  /*5820*/  ISETP.NE.AND P0, PT, R24, 0x1, PT ;  /* 0x000000011800780c */ /* 0x000fe40003f05270 */
[----:B------:R-:W-:Y:S01]  /*5830*/  ISETP.NE.AND P2, PT, R26, 0x1, PT ;  /* 0x000000011a00780c */ /* 0x000fe20003f45270 */
[-C--:B------:R-:W-:Y:S01]  /*5840*/  IMAD.HI.U32 R34, R63, R56.reuse, RZ ;  /* 0x000000383f227227 */ /* 0x080fe200078e00ff */
[----:B------:R-:W-:Y:S02]  /*5850*/  SHF.R.U32.HI R37, RZ, R61, R36 ;  /* 0x0000003dff257219 */ /* 0x000fe40000011624 */
[----:B------:R-:W-:Y:S01]  /*5860*/  ISETP.NE.AND P3, PT, R28, 0x1, PT ;  /* 0x000000011c00780c */ /* 0x000fe20003f65270 */
[----:B------:R-:W-:Y:S01]  /*5870*/  IMAD.HI.U32 R40, R29, R25, RZ ;  /* 0x000000191d287227 */ /* 0x000fe200078e00ff */
[----:B------:R-:W-:Y:S02]  /*5880*/  SHF.R.U32.HI R34, RZ, R57, R34 ;  /* 0x00000039ff227219 */ /* 0x000fe40000011622 */
[----:B------:R-:W-:Y:S01]  /*5890*/  SEL R3, R62, R37, !P0 ;  /* 0x000000253e037207 */ /* 0x000fe20004000000 */
[----:B------:R-:W-:Y:S01]  /*58a0*/  IMAD.HI.U32 R38, R31, R56, RZ ;  /* 0x000000381f267227 */ /* 0x000fe200078e00ff */
[----:B------:R-:W-:Y:S03]  /*58b0*/  SEL R7, R63, R34, !P3 ;  /* 0x000000223f077207 */ /* 0x000fe60005800000 */
[-C--:B------:R-:W-:Y:S01]  /*58c0*/  IMAD.HI.U32 R34, R3, R22.reuse, RZ ;  /* 0x0000001603227227 */ /* 0x080fe200078e00ff */
[----:B------:R-:W-:Y:S03]  /*58d0*/  SHF.R.U32.HI R38, RZ, R57, R38 ;  /* 0x00000039ff267219 */ /* 0x000fe60000011626 */
[----:B------:R-:W-:Y:S01]  /*58e0*/  IMAD.HI.U32 R36, R7, R22, RZ ;  /* 0x0000001607247227 */ /* 0x000fe200078e00ff */
[----:B------:R-:W-:Y:S02]  /*58f0*/  @P2 SHF.R.U32.HI R3, RZ, R23, R34 ;  /* 0x00000017ff032219 */ /* 0x000fe40000011622 */
[----:B------:R-:W-:Y:S02]  /*5900*/  SHF.R.U32.HI R34, RZ, R61, R40 ;  /* 0x0000003dff227219 */ /* 0x000fe40000011628 */
[----:B------:R-:W-:Y:S01]  /*5910*/  @P2 SHF.R.U32.HI R7, RZ, R23, R36 ;  /* 0x00000017ff072219 */ /* 0x000fe20000011624 */
[C---:B------:R-:W-:Y:S01]  /*5920*/  IMAD R2, R26.reuse, R3, RZ ;  /* 0x000000031a027224 */ /* 0x040fe200078e02ff */
[----:B------:R-:W-:Y:S02]  /*5930*/  SEL R5, R29, R34, !P0 ;  /* 0x000000221d057207 */ /* 0x000fe40004000000 */
[----:B------:R-:W-:Y:S01]  /*5940*/  SEL R3, R31, R38, !P3 ;  /* 0x000000261f037207 */ /* 0x000fe20005800000 */
[----:B------:R-:W-:Y:S01]  /*5950*/  IMAD R4, R26, R7, RZ ;  /* 0x000000071a047224 */ /* 0x000fe200078e02ff */
[C---:B------:R-:W-:Y:S01]  /*5960*/  ISETP.GE.AND P0, PT, R5.reuse, R2, PT ;  /* 0x000000020500720c */ /* 0x040fe20003f06270 */
[----:B------:R-:W-:Y:S03]  /*5970*/  IMAD.HI.U32 R6, R5, R22, RZ ;  /* 0x0000001605067227 */ /* 0x000fe600078e00ff */
[----:B------:R-:W-:Y:S01]  /*5980*/  ISETP.GE.OR P0, PT, R3, R4, P0 ;  /* 0x000000040300720c */ /* 0x000fe20000706670 */
[----:B------:R-:W-:Y:S01]  /*5990*/  IMAD.MOV R4, RZ, RZ, -R3 ;  /* 0x000000ffff047224 */ /* 0x000fe200078e0a03 */
[-C--:B------:R-:W-:Y:S03]  /*59a0*/  SHF.R.U32.HI R6, RZ, R23.reuse, R6 ;  /* 0x00000017ff067219 */ /* 0x080fe60000011606 */
[----:B------:R-:W-:Y:S01]  /*59b0*/  IMAD R31, R28, R4, R31 ;  /* 0x000000041c1f7224 */ /* 0x000fe200078e021f */
[----:B------:R-:W-:Y:S05]  /*59c0*/  SEL R15, R5, R6, !P2 ;  /* 0x00000006050f7207 */ /* 0x000fea0005000000 */
[----:B------:R-:W-:Y:S02]  /*59d0*/  IMAD.MOV R6, RZ, RZ, -R15 ;  /* 0x000000ffff067224 */ /* 0x000fe400078e0a0f */
[C---:B------:R-:W-:Y:S04]  /*59e0*/  @!P0 IMAD.HI.U32 R2, R3.reuse, R22, RZ ;  /* 0x0000001603028227 */ /* 0x040fe800078e00ff */
[----:B------:R-:W-:Y:S01]  /*59f0*/  IMAD R6, R26, R6, R5 ;  /* 0x000000061a067224 */ /* 0x000fe200078e0205 */
[----:B------:R-:W-:Y:S04]  /*5a00*/  @!P0 SHF.R.U32.HI R2, RZ, R23, R2 ;  /* 0x00000017ff028219 */ /* 0x000fe80000011602 */
[----:B------:R-:W-:Y:S02]  /*5a10*/  @!P0 SEL R0, R3, R2, !P2 ;  /* 0x0000000203008207 */ /* 0x000fe40005000000 */
[----:B------:R-:W-:Y:S02]  /*5a20*/  IADD3 R2, PT, PT, -R5, RZ, RZ ;  /* 0x000000ff05027210 */ /* 0x000fe40007ffe1ff */
[----:B------:R-:W-:Y:S01]  /*5a30*/  @!P0 IADD3 R8, PT, PT, R15, -R0, RZ ;  /* 0x800000000f088210 */ /* 0x000fe20007ffe0ff */
[----:B------:R-:W-:Y:S02]  /*5a40*/  @!P0 IMAD R0, R7, R6, R0 ;  /* 0x0000000607008224 */ /* 0x000fe400078e0200 */
[----:B------:R-:W-:Y:S02]  /*5a50*/  IMAD R29, R24, R2, R29 ;  /* 0x00000002181d7224 */ /* 0x000fe400078e021d */
[----:B------:R-:W-:Y:S02]  /*5a60*/  @!P0 IMAD R5, R8, R26, R3 ;  /* 0x0000001a08058224 */ /* 0x000fe400078e0203 */
[----:B------:R-:W-:Y:S04]  /*5a70*/  @!P0 IMAD.MOV.U32 R3, RZ, RZ, R0 ;  /* 0x000000ffff038224 */ /* 0x000fe800078e0000 */
[----:B------:R-:W-:Y:S02]  /*5a80*/  IMAD R31, R3, R28, R31 ;  /* 0x0000001c031f7224 */ /* 0x000fe400078e021f */
[----:B------:R-:W-:Y:S07]  /*5a90*/  IMAD R29, R5, R24, R29 ;  /* 0x00000018051d7224 */ /* 0x000fee00078e021d */
.L_x_103:
[----:B-1----:R-:W-:Y:S01]  /*5aa0*/  @!P1 ISETP.NE.AND P0, PT, R10, 0x1, PT ;  /* 0x000000010a00980c */ /* 0x002fe20003f05270 */
[----:B------:R-:W-:Y:S01]  /*5ab0*/  @!P1 IMAD.HI.U32 R3, R29, R11, RZ ;  /* 0x0000000b1d039227 */ /* 0x000fe200078e00ff */
[----:B------:R-:W-:Y:S01]  /*5ac0*/  R2UR UR42, R21 ;  /* 0x00000000152a72ca */ /* 0x000fe200000e0000 */
[----:B------:R-:W-:Y:S01]  /*5ad0*/  BSSY.RECONVERGENT B6, `(.L_x_104) ;  /* 0x0000031000067945 */ /* 0x000fe20003800200 */
[----:B------:R-:W-:Y:S01]  /*5ae0*/  R2UR UR41, R20 ;  /* 0x00000000142972ca */ /* 0x000fe200000e0000 */
[----:B------:R-:W-:Y:S01]  /*5af0*/  @!P1 IMAD.HI.U32 R0, R31, R12, RZ ;  /* 0x0000000c1f009227 */ /* 0x000fe200078e00ff */
[----:B------:R-:W-:Y:S02]  /*5b00*/  @!P1 SHF.R.U32.HI R2, RZ, R14, R3 ;  /* 0x0000000eff029219 */ /* 0x000fe40000011603 */
[----:B------:R-:W-:Y:S01]  /*5b10*/  @!P1 ISETP.NE.AND P2, PT, R9, 0x1, PT ;  /* 0x000000010900980c */ /* 0x000fe20003f45270 */
[----:B------:R-:W-:Y:S01]  /*5b20*/  VIADD R76, R76, 0x1 ;  /* 0x000000014c4c7836 */ /* 0x000fe20000000000 */
[----:B------:R-:W-:Y:S02]  /*5b30*/  @!P1 SEL R2, R29, R2, !P0 ;  /* 0x000000021d029207 */ /* 0x000fe40004000000 */
[----:B------:R-:W-:Y:S02]  /*5b40*/  @!P1 SHF.R.U32.HI R0, RZ, R13, R0 ;  /* 0x0000000dff009219 */ /* 0x000fe40000011600 */
[----:B------:R-:W-:Y:S01]  /*5b50*/  LOP3.LUT P0, RZ, R67, 0x90, RZ, 0xc0, !PT ;  /* 0x0000009043ff7812 */ /* 0x000fe2000780c0ff */
[----:B------:R-:W-:Y:S01]  /*5b60*/  USHF.L.U32 UR42, UR42, 0x6, URZ ;  /* 0x000000062a2a7899 */ /* 0x000fe200080006ff */
[----:B------:R-:W-:Y:S01]  /*5b70*/  @!P1 SEL R3, R31, R0, !P2 ;  /* 0x000000001f039207 */ /* 0x000fe20005000000 */
[----:B------:R-:W-:Y:S01]  /*5b80*/  USHF.L.U32 UR41, UR41, 0x7, URZ ;  /* 0x0000000729297899 */ /* 0x000fe200080006ff */
[----:B------:R-:W-:Y:S03]  /*5b90*/  @P4 SHF.R.U32.HI R68, RZ, 0x10, R17 ;  /* 0x00000010ff444819 */ /* 0x000fe60000011611 */
[----:B------:R-:W-:Y:S02]  /*5ba0*/  @!P1 IMAD.IADD R0, R2, 0x1, -R3 ;  /* 0x0000000102009824 */ /* 0x000fe400078e0a03 */
[----:B------:R-:W-:Y:S02]  /*5bb0*/  @!P1 IMAD.IADD R2, R3, 0x1, -R2 ;  /* 0x0000000103029824 */ /* 0x000fe400078e0a02 */
[----:B------:R-:W-:Y:S02]  /*5bc0*/  @!P1 IMAD R31, R0, R9, R31 ;  /* 0x00000009001f9224 */ /* 0x000fe400078e021f */
[----:B------:R-:W-:Y:S01]  /*5bd0*/  @!P1 IMAD R29, R2, R10, R29 ;  /* 0x0000000a021d9224 */ /* 0x000fe200078e021d */
[----:B------:R-:W-:Y:S06]  /*5be0*/  @!P0 BRA `(.L_x_105) ;  /* 0x00000000007c8947 */ /* 0x000fec0003800000 */
[----:B------:R-:W1:Y:S01]  /*5bf0*/  LDCU.64 UR8, c[0x4][0x80] ;  /* 0x01001000ff0877ac */ /* 0x000e620008000a00 */
[----:B------:R-:W-:Y:S01]  /*5c00*/  MOV R2, 0x0 ;  /* 0x0000000000027802 */ /* 0x000fe20000000f00 */
[----:B------:R-:W-:Y:S02]  /*5c10*/  HFMA2 R12, -RZ, RZ, 0, 5.9604644775390625e-08 ;  /* 0x00000001ff0c7431 */ /* 0x000fe400000001ff */
[----:B------:R-:W-:Y:S01]  /*5c20*/  IMAD.MOV.U32 R8, RZ, RZ, 0x70 ;  /* 0x00000070ff087424 */ /* 0x000fe200078e00ff */
[----:B------:R2:W3:Y:S01]  /*5c30*/  LDC.64 R14, c[0x4][R2] ;  /* 0x01000000020e7b82 */ /* 0x0004e20000000a00 */
[----:B------:R-:W4:Y:S01]  /*5c40*/  LDCU.64 UR6, c[0x4][0x88] ;  /* 0x01001100ff0677ac */ /* 0x000f220008000a00 */
[----:B------:R-:W-:Y:S01]  /*5c50*/  IMAD.MOV.U32 R13, RZ, RZ, RZ ;  /* 0x000000ffff0d7224 */ /* 0x000fe200078e00ff */
[----:B------:R-:W2:Y:S01]  /*5c60*/  LDCU.64 UR4, c[0x4][0x8] ;  /* 0x01000100ff0477ac */ /* 0x000ea20008000a00 */
[----:B-1----:R-:W-:Y:S01]  /*5c70*/  MOV R5, UR9 ;  /* 0x0000000900057c02 */ /* 0x002fe20008000f00 */
[----:B------:R-:W-:Y:S01]  /*5c80*/  IMAD.U32 R4, RZ, RZ, UR8 ;  /* 0x00000008ff047e24 */ /* 0x000fe2000f8e00ff */
[----:B----4-:R-:W-:Y:S01]  /*5c90*/  MOV R7, UR7 ;  /* 0x0000000700077c02 */ /* 0x010fe20008000f00 */
[----:B------:R-:W-:Y:S01]  /*5ca0*/  IMAD.U32 R6, RZ, RZ, UR6 ;  /* 0x00000006ff067e24 */ /* 0x000fe2000f8e00ff */
[----:B--2---:R-:W-:Y:S01]  /*5cb0*/  MOV R11, UR5 ;  /* 0x00000005000b7c02 */ /* 0x004fe20008000f00 */
[----:B------:R-:W-:Y:S02]  /*5cc0*/  IMAD.U32 R10, RZ, RZ, UR4 ;  /* 0x00000004ff0a7e24 */ /* 0x000fe4000f8e00ff */
[----:B------:R-:W-:Y:S07]  /*5cd0*/  LEPC R20, `(.L_x_106) ;  /* 0x000000001014794e */ /* 0x000fee0000000000 */
[----:B---3-5:R-:W-:Y:S05]  /*5ce0*/  CALL.ABS.NOINC R14 ;  /* 0x000000000e007343 */ /* 0x028fea0003c00000 */
.L_x_106:
[----:B------:R-:W1:Y:S01]  /*5cf0*/  LDCU.64 UR8, c[0x4][0x80] ;  /* 0x01001000ff0877ac */ /* 0x000e620008000a00 */
[----:B------:R-:W2:Y:S01]  /*5d00*/  LDC.64 R2, c[0x4][R2] ;  /* 0x0100000002027b82 */ /* 0x000ea20000000a00 */
[----:B------:R-:W-:Y:S02]  /*5d10*/  HFMA2 R12, -RZ, RZ, 0, 5.9604644775390625e-08 ;  /* 0x00000001ff0c7431 */ /* 0x000fe400000001ff */
[----:B------:R-:W-:Y:S02]  /*5d20*/  IMAD.MOV.U32 R8, RZ, RZ, 0x70 ;  /* 0x00000070ff087424 */ /* 0x000fe400078e00ff */
[----:B------:R-:W-:Y:S01]  /*5d30*/  IMAD.MOV.U32 R13, RZ, RZ, RZ ;  /* 0x000000ffff0d7224 */ /* 0x000fe200078e00ff */
[----:B------:R-:W3:Y:S01]  /*5d40*/  LDCU.64 UR6, c[0x4][0x88] ;  /* 0x01001100ff0677ac */ /* 0x000ee20008000a00 */
[----:B------:R-:W4:Y:S01]  /*5d50*/  LDCU.64 UR4, c[0x4][0x8] ;  /* 0x01000100ff0477ac */ /* 0x000f220008000a00 */
[----:B-1----:R-:W-:Y:S02]  /*5d60*/  MOV R4, UR8 ;  /* 0x0000000800047c02 */ /* 0x002fe40008000f00 */
[----:B------:R-:W-:Y:S02]  /*5d70*/  MOV R5, UR9 ;  /* 0x0000000900057c02 */ /* 0x000fe40008000f00 */
[----:B---3--:R-:W-:Y:S01]  /*5d80*/  MOV R7, UR7 ;  /* 0x0000000700077c02 */ /* 0x008fe20008000f00 */
[----:B------:R-:W-:Y:S01]  /*5d90*/  IMAD.U32 R6, RZ, RZ, UR6 ;  /* 0x00000006ff067e24 */ /* 0x000fe2000f8e00ff */
[----:B----4-:R-:W-:Y:S01]  /*5da0*/  MOV R11, UR5 ;  /* 0x00000005000b7c02 */ /* 0x010fe20008000f00 */
[----:B------:R-:W-:Y:S02]  /*5db0*/  IMAD.U32 R10, RZ, RZ, UR4 ;  /* 0x00000004ff0a7e24 */ /* 0x000fe4000f8e00ff */
[----:B------:R-:W-:Y:S07]  /*5dc0*/  LEPC R20, `(.L_x_105) ;  /* 0x000000001014794e */ /* 0x000fee0000000000 */
[----:B--2---:R-:W-:Y:S05]  /*5dd0*/  CALL.ABS.NOINC R2 ;  /* 0x0000000002007343 */ /* 0x004fea0003c00000 */
.L_x_105:
[----:B------:R-:W-:Y:S05]  /*5de0*/  BSYNC.RECONVERGENT B6 ;  /* 0x0000000000067941 */ /* 0x000fea0003800200 */
.L_x_104:
[----:B------:R-:W-:Y:S01]  /*5df0*/  ISETP.NE.U32.AND P4, PT, R54, RZ, PT ;  /* 0x000000ff3600720c */ /* 0x000fe20003f85070 */
[----:B------:R-:W-:Y:S01]  /*5e00*/  UISETP.NE.AND UP2, UPT, UR50, URZ, UPT ;  /* 0x000000ff3200728c */ /* 0x000fe2000bf45270 */
[----:B------:R-:W-:Y:S01]  /*5e10*/  ISETP.NE.U32.AND P2, PT, RZ, UR38, PT ;  /* 0x00000026ff007c0c */ /* 0x000fe2000bf45070 */
[----:B------:R-:W-:Y:S01]  /*5e20*/  UISETP.NE.U32.AND UP1, UPT, UR44, URZ, UPT ;  /* 0x000000ff2c00728c */ /* 0x000fe2000bf25070 */
[----:B------:R-:W-:Y:S01]  /*5e30*/  ISETP.NE.AND.EX P4, PT, R55, RZ, PT, P4 ;  /* 0x000000ff3700720c */ /* 0x000fe20003f85340 */
[----:B------:R-:W-:Y:S01]  /*5e40*/  UPLOP3.LUT UP0, UPT, UPT, UPT, UPT, 0x40, 0x4 ;  /* 0x000000000004789c */ /* 0x000fe20003f0e870 */
[----:B------:R-:W-:Y:S01]  /*5e50*/  ISETP.NE.AND.EX P2, PT, RZ, UR39, PT, P2 ;  /* 0x00000027ff007c0c */ /* 0x000fe2000bf45320 */
[----:B------:R-:W-:Y:S01]  /*5e60*/  UISETP.NE.AND.EX UP1, UPT, UR45, URZ, UPT, UP1 ;  /* 0x000000ff2d00728c */ /* 0x000fe2000bf25310 */
[----:B------:R-:W-:Y:S04]  /*5e70*/  PLOP3.LUT P1, PT, PT, PT, UP2, 0x80, 0x8 ;  /* 0x000000000008781c */ /* 0x000fe80003f2f028 */
[----:B------:R-:W-:Y:S06]  /*5e80*/  @UP2 UPLOP3.LUT UP0, UPT, UPT, UPT, UP1, 0x80, 0x8 ;  /* 0x000000000008289c */ /* 0x000fec0003f0f010 */
[----:B------:R-:W-:Y:S01]  /*5e90*/  PLOP3.LUT P0, PT, PT, PT, UP0, 0x80, 0x8 ;  /* 0x000000000008781c */ /* 0x000fe20003f0f008 */
[----:B------:R-:W-:Y:S01]  /*5ea0*/  @!UPT UIADD3 URZ, UPT, UPT, URZ, URZ, URZ ;  /* 0x000000fffffff290 */ /* 0x000fe2000fffe0ff */
[----:B------:R-:W-:Y:S11]  /*5eb0*/  BRA.U !UP1, `(.L_x_107) ;  /* 0x0000000109387547 */ /* 0x000ff6000b800000 */
[----:B------:R-:W-:Y:S01]  /*5ec0*/  UISETP.NE.U32.AND UP0, UPT, UR38, URZ, UPT ;  /* 0x000000ff2600728c */ /* 0x000fe2000bf05070 */
[----:B------:R-:W-:Y:S02]  /*5ed0*/  HFMA2 R0, -RZ, RZ, 0, 5.9604644775390625e-08 ;  /* 0x00000001ff007431 */ /* 0x000fe400000001ff */
[----:B------:R-:W-:Y:S01]  /*5ee0*/  IMAD.MOV.U32 R59, RZ, RZ, 0x1 ;  /* 0x00000001ff3b7424 */ /* 0x000fe200078e00ff */
[----:B------:R-:W-:Y:S06]  /*5ef0*/  UISETP.NE.AND.EX UP0, UPT, UR39, URZ, UPT, UP0 ;  /* 0x000000ff2700728c */ /* 0x000fec000bf05300 */
[----:B------:R-:W-:Y:S05]  /*5f00*/  PLOP3.LUT P3, PT, PT, PT, UP0, 0x80, 0x8 ;  /* 0x000000000008781c */ /* 0x000fea0003f6f008 */
[----:B------:R-:W1:Y:S01]  /*5f10*/  @UP0 LDCU.64 UR6, c[0x0][0x888] ;  /* 0x00011100ff0607ac */ /* 0x000e620008000a00 */
[----:B------:R-:W-:Y:S07]  /*5f20*/  @UP0 UIMAD UR4, UR36, UR44, URZ ;  /* 0x0000002c240402a4 */ /* 0x000fee000f8e02ff */
[----:B------:R-:W-:Y:S01]  /*5f30*/  @!P3 PRMT R59, R0, 0x7610, R59 ;  /* 0x00007610003bb816 */ /* 0x000fe2000000003b */
[----:B-1----:R-:W-:Y:S03]  /*5f40*/  @UP0 UIMAD.WIDE UR6, UR4, 0x4, UR6 ;  /* 0x00000004040608a5 */ /* 0x002fe6000f8e0206 */
[----:B------:R-:W1:Y:S03]  /*5f50*/  @!UP0 LDCU UR4, c[0x0][0x880] ;  /* 0x00011000ff0487ac */ /* 0x000e660008000800 */
[----:B------:R-:W-:Y:S01]  /*5f60*/  IMAD.U32 R2, RZ, RZ, UR6 ;  /* 0x00000006ff027e24 */ /* 0x000fe2000f8e00ff */
[----:B------:R-:W-:Y:S05]  /*5f70*/  MOV R3, UR7 ;  /* 0x0000000700037c02 */ /* 0x000fea0008000f00 */
[----:B-----5:R2:W5:Y:S02]  /*5f80*/  @P3 LDG.E R35, desc[UR46][R2.64] ;  /* 0x0000002e02233981 */ /* 0x020564000c1e1900 */
[----:B-12---:R-:W-:Y:S02]  /*5f90*/  @!P3 IMAD.U32 R35, RZ, RZ, UR4 ;  /* 0x00000004ff23be24 */ /* 0x006fe4000f8e00ff */
.L_x_107:
[----:B------:R-:W-:Y:S05]  /*5fa0*/  @!P4 BRA `(.L_x_108) ;  /* 0x000000000020c947 */ /* 0x000fea0003800000 */
[----:B------:R-:W-:Y:S04]  /*5fb0*/  ISETP.NE.U32.AND P3, PT, R52, RZ, PT ;  /* 0x000000ff3400720c */ /* 0x000fe80003f65070 */
[----:B------:R-:W-:Y:S11]  /*5fc0*/  ISETP.NE.AND.EX P3, PT, R53, RZ, PT, P3 ;  /* 0x000000ff3500720c */ /* 0x000ff60003f65330 */
[----:B------:R-:W-:Y:S02]  /*5fd0*/  @!UPT UIADD3 URZ, UPT, UPT, URZ, URZ, URZ ;  /* 0x000000fffffff290 */ /* 0x000fe4000fffe0ff */
[----:B------:R-:W1:Y:S01]  /*5fe0*/  @P3 LDC.64 R2, c[0x0][0x8a8] ;  /* 0x00022a00ff023b82 */ /* 0x000e620000000a00 */
[----:B------:R-:W-:Y:S04]  /*5ff0*/  @P3 IMAD R0, R54, UR36, RZ ;  /* 0x0000002436003c24 */ /* 0x000fe8000f8e02ff */
[----:B-1----:R-:W-:Y:S05]  /*6000*/  @P3 IMAD.WIDE R2, R0, 0x4, R2 ;  /* 0x0000000400023825 */ /* 0x002fea00078e0202 */
[----:B-----5:R1:W5:Y:S02]  /*6010*/  @P3 LDG.E R32, desc[UR46][R2.64] ;  /* 0x0000002e02203981 */ /* 0x020364000c1e1900 */
[----:B-1----:R-:W2:Y:S02]  /*6020*/  @!P3 LDC R32, c[0x0][0x8a0] ;  /* 0x00022800ff20bb82 */ /* 0x002ea40000000800 */
.L_x_108:
[----:B-----5:R-:W-:Y:S01]  /*6030*/  FSETP.NEU.AND P3, PT, R35, RZ, PT ;  /* 0x000000ff2300720b */ /* 0x020fe20003f6d000 */
[----:B------:R-:W-:Y:S01]  /*6040*/  IMAD.SHL.U32 R77, R64, 0x2, RZ ;  /* 0x00000002404d7824 */ /* 0x000fe200078e00ff */
[----:B------:R-:W-:Y:S01]  /*6050*/  SEL R5, RZ, 0xffffffff, P2 ;  /* 0xffffffffff057807 */ /* 0x000fe20001000000 */
[----:B------:R-:W-:Y:S01]  /*6060*/  BSSY B1, `(.L_x_109) ;  /* 0x0000034000017945 */ /* 0x000fe20003800000 */
[----:B------:R-:W-:Y:S01]  /*6070*/  @P1 LOP3.LUT P2, RZ, R59, 0xff, RZ, 0xc0, !PT ;  /* 0x000000ff3bff1812 */ /* 0x000fe2000784c0ff */
[----:B------:R-:W-:Y:S01]  /*6080*/  IMAD.MOV.U32 R39, RZ, RZ, 0x1 ;  /* 0x00000001ff277424 */ /* 0x000fe200078e00ff */
[----:B------:R-:W-:Y:S01]  /*6090*/  @P1 SEL R0, RZ, 0xffffffff, P3 ;  /* 0xffffffffff001807 */ /* 0x000fe20001800000 */
[C---:B------:R-:W-:Y:S01]  /*60a0*/  IMAD R34, R30.reuse, 0x40, R33 ;  /* 0x000000401e227824 */ /* 0x040fe200078e0221 */
[----:B------:R-:W-:Y:S01]  /*60b0*/  LOP3.LUT R71, R71, 0x1, RZ, 0x3c, !PT ;  /* 0x0000000147477812 */ /* 0x000fe200078e3cff */
[----:B------:R-:W-:Y:S01]  /*60c0*/  IMAD.MOV.U32 R38, RZ, RZ, RZ ;  /* 0x000000ffff267224 */ /* 0x000fe200078e00ff */
[----:B------:R-:W-:Y:S02]  /*60d0*/  @P0 SEL R0, R5, R0, !P2 ;  /* 0x0000000005000207 */ /* 0x000fe40005000000 */
[----:B------:R-:W-:Y:S02]  /*60e0*/  CS2R R50, SRZ ;  /* 0x0000000000327805 */ /* 0x000fe4000001ff00 */
[----:B------:R-:W-:Y:S02]  /*60f0*/  LEA R74, R30, UR48, 0x3 ;  /* 0x000000301e4a7c11 */ /* 0x000fe4000f8e18ff */
[----:B------:R-:W-:Y:S02]  /*6100*/  CS2R R48, SRZ ;  /* 0x0000000000307805 */ /* 0x000fe4000001ff00 */
[----:B------:R-:W-:Y:S02]  /*6110*/  @P1 LOP3.LUT R0, R0, 0x1, RZ, 0xc0, !PT ;  /* 0x0000000100001812 */ /* 0x000fe400078ec0ff */
[----:B------:R-:W-:Y:S02]  /*6120*/  CS2R R42, SRZ ;  /* 0x00000000002a7805 */ /* 0x000fe4000001ff00 */
[----:B------:R-:W-:Y:S02]  /*6130*/  SHF.L.U32 R3, R70, 0x1f, RZ ;  /* 0x0000001f46037819 */ /* 0x000fe400000006ff */
[----:B------:R-:W-:Y:S02]  /*6140*/  CS2R R40, SRZ ;  /* 0x0000000000287805 */ /* 0x000fe4000001ff00 */
[----:B------:R-:W-:Y:S01]  /*6150*/  ISETP.NE.U32.OR P5, PT, R0, 0x1, !P1 ;  /* 0x000000010000780c */ /* 0x000fe20004fa5470 */
[----:B------:R-:W-:Y:S01]  /*6160*/  VIADD R82, R77, UR48 ;  /* 0x000000304d527c36 */ /* 0x000fe20008000000 */
[----:B------:R-:W-:Y:S02]  /*6170*/  PLOP3.LUT P2, PT, PT, PT, UP1, 0x80, 0x8 ;  /* 0x000000000008781c */ /* 0x000fe40003f4f018 */
[----:B------:R-:W-:Y:S02]  /*6180*/  SEL R0, RZ, 0xffffffff, P3 ;  /* 0xffffffffff007807 */ /* 0x000fe40001800000 */
[----:B------:R-:W-:Y:S02]  /*6190*/  LOP3.LUT P3, R75, R59, 0xff, RZ, 0xc0, !PT ;  /* 0x000000ff3b4b7812 */ /* 0x000fe4000786c0ff */
[----:B------:R-:W-:Y:S05]  /*61a0*/  P2R R78, PR, RZ, 0x20 ;  /* 0x00000020ff4e7803 */ /* 0x000fea0000000000 */
[----:B------:R-:W-:Y:S02]  /*61b0*/  @P5 SHF.L.U32 R2, R71, 0x1f, RZ ;  /* 0x0000001f47025819 */ /* 0x000fe400000006ff */
[----:B------:R-:W-:Y:S02]  /*61c0*/  @P2 SEL R0, R5, R0, !P3 ;  /* 0x0000000005002207 */ /* 0x000fe40005800000 */
[----:B------:R-:W1:Y:S02]  /*61d0*/  @P5 SYNCS.PHASECHK.TRANS64.TRYWAIT P1, [UR48+0x50], R2 ;  /* 0x00005002ff0055a7 */ /* 0x000e640008021130 */
[----:B------:R-:W-:Y:S04]  /*61e0*/  LOP3.LUT R0, R0, 0x1, RZ, 0xc0, !PT ;  /* 0x0000000100007812 */ /* 0x000fe800078ec0ff */
[----:B------:R-:W-:Y:S04]  /*61f0*/  ISETP.NE.U32.AND P4, PT, R0, 0x1, PT ;  /* 0x000000010000780c */ /* 0x000fe80003f85070 */
[----:B------:R-:W-:Y:S01]  /*6200*/  P2R R80, PR, RZ, 0x10 ;  /* 0x00000010ff507803 */ /* 0x000fe20000000000 */
[----:B------:R3:W4:Y:S01]  /*6210*/  SYNCS.PHASECHK.TRANS64.TRYWAIT P0, [R74+URZ+0xc0], R3 ;  /* 0x0000c0034a0075a7 */ /* 0x00072200080011ff */
[----:B-1----:R-:W-:Y:S01]  /*6220*/  @P5 SEL R39, RZ, 0x1, !P1 ;  /* 0x00000001ff275807 */ /* 0x002fe20004800000 */
[----:B---3--:R-:W-:Y:S06]  /*6230*/  @!P5 BRA `(.L_x_110) ;  /* 0x000000000058d947 */ /* 0x008fec0003800000 */
[C---:B------:R-:W-:Y:S01]  /*6240*/  VIADD R0, R82.reuse, 0x200 ;  /* 0x0000020052007836 */ /* 0x040fe20000000000 */
[----:B------:R-:W-:Y:S01]  /*6250*/  LOP3.LUT P5, RZ, R65, 0x40, RZ, 0xc0, !PT ;  /* 0x0000004041ff7812 */ /* 0x000fe200078ac0ff */
[----:B------:R-:W-:Y:S01]  /*6260*/  BSSY B0, `(.L_x_111) ;  /* 0x000000e000007945 */ /* 0x000fe20003800000 */
[----:B------:R-:W-:Y:S01]  /*6270*/  ISETP.NE.AND P2, PT, R39, RZ, PT ;  /* 0x000000ff2700720c */ /* 0x000fe20003f45270 */
[----:B------:R-:W-:Y:S01]  /*6280*/  @P4 VIADD R2, R82, 0x210 ;  /* 0x0000021052024836 */ /* 0x000fe20000000000 */
[----:B------:R-:W-:Y:S01]  /*6290*/  PLOP3.LUT P1, PT, PT, PT, PT, 0x8, 0x80 ;  /* 0x000000000080781c */ /* 0x000fe20003f2e170 */
[----:B------:R-:W-:Y:S01]  /*62a0*/  IMAD.MOV.U32 R51, RZ, RZ, RZ ;  /* 0x000000ffff337224 */ /* 0x000fe200078e00ff */
[----:B------:R-:W-:Y:S02]  /*62b0*/  @P4 PLOP3.LUT P1, PT, P5, PT, PT, 0x80, 0x8 ;  /* 0x000000000008481c */ /* 0x000fe40002f2f070 */
[----:B------:R-:W-:Y:S02]  /*62c0*/  CS2R R48, SRZ ;  /* 0x0000000000307805 */ /* 0x000fe4000001ff00 */
[----:B------:R-:W-:Y:S02]  /*62d0*/  CS2R R42, SRZ ;  /* 0x00000000002a7805 */ /* 0x000fe4000001ff00 */
[----:B------:R-:W-:Y:S07]  /*62e0*/  CS2R R40, SRZ ;  /* 0x0000000000287805 */ /* 0x000fee000001ff00 */
[----:B------:R-:W-:Y:S01]  /*62f0*/  @P1 VIADD R2, R0, 0xfffffff0 ;  /* 0xfffffff000021836 */ /* 0x000fe20000000000 */
[----:B------:R-:W-:Y:S06]  /*6300*/  @P2 BRA `(.L_x_112) ;  /* 0x00000000000c2947 */ /* 0x000fec0003800000 */
[----:B------:R-:W-:Y:S04]  /*6310*/  SHF.L.U32 R5, R71, 0x1f, RZ ;  /* 0x0000001f47057819 */ /* 0x000fe800000006ff */
[----:B------:R-:W1:Y:S02]  /*6320*/  SYNCS.PHASECHK.TRANS64.TRYWAIT P1, [UR48+0x50], R5 ;  /* 0x00005005ff0075a7 */ /* 0x000e640008021130 */
[----:B-1----:R-:W-:Y:S05]  /*6330*/  @!P1 BRA `(.L_x_113) ;  /* 0x00000030004c9947 */ /* 0x002fea0003800000 */
.L_x_112:
[----:B------:R-:W-:Y:S05]  /*6340*/  BSYNC B0 ;  /* 0x0000000000007941 */ /* 0x000fea0003800000 */
.L_x_111:
[----:B------:R-:W-:Y:S01]  /*6350*/  ISETP.NE.AND P1, PT, R80, RZ, PT ;  /* 0x000000ff5000720c */ /* 0x000fe20003f25270 */
[----:B------:R-:W-:Y:S11]  /*6360*/  HFMA2 R38, -RZ, RZ, 0, 5.9604644775390625e-08 ;  /* 0x00000001ff267431 */ /* 0x000ff600000001ff */
[----:B------:R-:W-:Y:S01]  /*6370*/  @!UPT UIADD3 URZ, UPT, UPT, URZ, URZ, URZ ;  /* 0x000000fffffff290 */ /* 0x000fe2000fffe0ff */
[----:B------:R3:W1:Y:S04]  /*6380*/  @P1 LDS.128 R48, [R2] ;  /* 0x0000000002301984 */ /* 0x0006680000000c00 */
[----:B------:R3:W1:Y:S02]  /*6390*/  @P1 LDS.128 R40, [R77+UR48+0x200] ;  /* 0x000200304d281984 */ /* 0x0006640008000c00 */
.L_x_110:
[----:B------:R-:W-:Y:S05]  /*63a0*/  BSYNC B1 ;  /* 0x0000000000017941 */ /* 0x000fea0003800000 */
.L_x_109:
[----:B-1----:R-:W-:Y:S04]  /*63b0*/  SHF.R.U32.HI R5, RZ, 0x15, R34 ;  /* 0x00000015ff057819 */ /* 0x002fe80000011622 */
[----:B------:R-:W-:Y:S01]  /*63c0*/  LOP3.LUT P1, RZ, R5, 0x3, R66, 0x48, !PT ;  /* 0x0000000305ff7812 */ /* 0x000fe20007824842 */
[----:B------:R-:W-:Y:S01]  /*63d0*/  @!UPT UIADD3 URZ, UPT, UPT, URZ, URZ, URZ ;  /* 0x000000fffffff290 */ /* 0x000fe2000fffe0ff */
[----:B----4-:R-:W-:Y:S11]  /*63e0*/  @P0 BRA `(.L_x_114) ;  /* 0x0000000000080947 */ /* 0x010ff60003800000 */
[----:B------:R-:W1:Y:S02]  /*63f0*/  SYNCS.PHASECHK.TRANS64.TRYWAIT P0, [R74+URZ+0xc0], R3 ;  /* 0x0000c0034a0075a7 */ /* 0x000e6400080011ff */
[----:B-1----:R-:W-:Y:S05]  /*6400*/  @!P0 BRA `(.L_x_115) ;  /* 0x0000003000308947 */ /* 0x002fea0003800000 */
.L_x_114:
[----:B------:R-:W-:Y:S05]  /*6410*/  @!P1 BRA `(.L_x_116) ;  /* 0x0000000000409947 */ /* 0x000fea0003800000 */
[----:B------:R-:W4:Y:S01]  /*6420*/  LDCU.64 UR8, c[0x4][0x70] ;  /* 0x01000e00ff0877ac */ /* 0x000f220008000a00 */
[----:B-1----:R-:W-:Y:S01]  /*6430*/  MOV R3, 0x0 ;  /* 0x0000000000037802 */ /* 0x002fe20000000f00 */
[----:B------:R-:W-:Y:S02]  /*6440*/  HFMA2 R12, -RZ, RZ, 0, 5.9604644775390625e-08 ;  /* 0x00000001ff0c7431 */ /* 0x000fe400000001ff */
[----:B------:R-:W-:Y:S02]  /*6450*/  IMAD.MOV.U32 R8, RZ, RZ, 0x192 ;  /* 0x00000192ff087424 */ /* 0x000fe400078e00ff */
[----:B------:R-:W-:Y:S01]  /*6460*/  IMAD.MOV.U32 R13, RZ, RZ, RZ ;  /* 0x000000ffff0d7224 */ /* 0x000fe200078e00ff */
[----:B------:R-:W1:Y:S01]  /*6470*/  LDCU.64 UR6, c[0x4][0x78] ;  /* 0x01000f00ff0677ac */ /* 0x000e620008000a00 */
[----:B---3--:R-:W3:Y:S01]  /*6480*/  LDC.64 R2, c[0x4][R3] ;  /* 0x0100000003027b82 */ /* 0x008ee20000000a00 */
[----:B------:R-:W5:Y:S01]  /*6490*/  LDCU.64 UR4, c[0x4][0x10] ;  /* 0x01000200ff0477ac */ /* 0x000f620008000a00 */
[----:B----4-:R-:W-:Y:S01]  /*64a0*/  MOV R5, UR9 ;  /* 0x0000000900057c02 */ /* 0x010fe20008000f00 */
[----:B------:R-:W-:Y:S01]  /*64b0*/  IMAD.U32 R4, RZ, RZ, UR8 ;  /* 0x00000008ff047e24 */ /* 0x000fe2000f8e00ff */
[----:B-1----:R-:W-:Y:S01]  /*64c0*/  MOV R7, UR7 ;  /* 0x0000000700077c02 */ /* 0x002fe20008000f00 */
[----:B------:R-:W-:Y:S01]  /*64d0*/  IMAD.U32 R6, RZ, RZ, UR6 ;  /* 0x00000006ff067e24 */ /* 0x000fe2000f8e00ff */
[----:B-----5:R-:W-:Y:S01]  /*64e0*/  MOV R11, UR5 ;  /* 0x00000005000b7c02 */ /* 0x020fe20008000f00 */
[----:B------:R-:W-:Y:S02]  /*64f0*/  IMAD.U32 R10, RZ, RZ, UR4 ;  /* 0x00000004ff0a7e24 */ /* 0x000fe4000f8e00ff */
[----:B------:R-:W-:Y:S07]  /*6500*/  LEPC R20, `(.L_x_116) ;  /* 0x000000001014794e */ /* 0x000fee0000000000 */
[----:B--23--:R-:W-:Y:S05]  /*6510*/  CALL.ABS.NOINC R2 ;  /* 0x0000000002007343 */ /* 0x00cfea0003c00000 */
.L_x_116:
[----:B------:R-:W-:Y:S05]  /*6520*/  WARPSYNC.ALL ;  /* 0x0000000000007948 */ /* 0x000fea0003800000 */
[----:B------:R-:W-:Y:S01]  /*6530*/  R2UR UR4, R34 ;  /* 0x00000000220472ca */ /* 0x000fe200000e0000 */
[--C-:B------:R-:W-:Y:S01]  /*6540*/  HADD2.F32 R20, -RZ, R40.reuse.H0_H0 ;  /* 0x20000028ff147230 */ /* 0x100fe20000004100 */
[----:B------:R-:W-:Y:S01]  /*6550*/  MOV R81, 0x10 ;  /* 0x0000001000517802 */ /* 0x000fe20000000f00 */
[----:B------:R-:W-:Y:S01]  /*6560*/  HADD2.F32 R21, -RZ, R40.H1_H1 ;  /* 0x30000028ff157230 */ /* 0x000fe20000004100 */
[----:B------:R-:W-:Y:S01]  /*6570*/  LOP3.LUT P6, RZ, R65, 0x40, RZ, 0xc0, !PT ;  /* 0x0000004041ff7812 */ /* 0x000fe200078cc0ff */
[----:B------:R-:W-:Y:S01]  /*6580*/  HADD2.F32 R36, -RZ, R41.H1_H1 ;  /* 0x30000029ff247230 */ /* 0x000fe20000004100 */
[----:B------:R-:W-:Y:S01]  /*6590*/  ISETP.NE.AND P0, PT, R72, RZ, PT ;  /* 0x000000ff4800720c */ /* 0x000fe20003f05270 */
[----:B------:R-:W-:Y:S01]  /*65a0*/  HADD2.F32 R37, -RZ, R43.H0_H0 ;  /* 0x2000002bff257230 */ /* 0x000fe20000004100 */
[----:B------:R-:W-:Y:S01]  /*65b0*/  SEL R81, R81, 0xfffffff0, !P6 ;  /* 0xfffffff051517807 */ /* 0x000fe20007000000 */
[----:B------:R-:W-:Y:S03]  /*65c0*/  BSSY.RECONVERGENT B0, `(.L_x_117) ;  /* 0x000004f000007945 */ /* 0x000fe60003800200 */
[----:B------:R-:W-:Y:S01]  /*65d0*/  IADD3 R79, PT, PT, R82, R81, RZ ;  /* 0x00000051524f7210 */ /* 0x000fe20007ffe0ff */
[----:B------:R-:W2:Y:S02]  /*65e0*/  LDTM.x16 R4, tmem[UR4] ;  /* 0x00000004000479ee */ /* 0x000ea40008240000 */
[C---:B--2---:R-:W-:Y:S01]  /*65f0*/  FMUL R0, R32.reuse, R4 ;  /* 0x0000000420007220 */ /* 0x044fe20000400000 */
[C---:B---3--:R-:W-:Y:S01]  /*6600*/  FMUL R2, R32.reuse, R5 ;  /* 0x0000000520027220 */ /* 0x048fe20000400000 */
[C---:B-1----:R-:W-:Y:S01]  /*6610*/  FMUL R3, R32.reuse, R6 ;  /* 0x0000000620037220 */ /* 0x042fe20000400000 */
[C---:B------:R-:W-:Y:S01]  /*6620*/  FMUL R7, R32.reuse, R7 ;  /* 0x0000000720077220 */ /* 0x040fe20000400000 */
[C---:B------:R-:W-:Y:S01]  /*6630*/  FFMA R0, R35.reuse, R20, R0 ;  /* 0x0000001423007223 */ /* 0x040fe20000000000 */
[----:B------:R-:W-:Y:S02]  /*6640*/  HADD2.F32 R20, -RZ, R41.H0_H0 ;  /* 0x20000029ff147230 */ /* 0x000fe40000004100 */
[C---:B------:R-:W-:Y:S01]  /*6650*/  FFMA R2, R35.reuse, R21, R2 ;  /* 0x0000001523027223 */ /* 0x040fe20000000002 */
[--C-:B------:R-:W-:Y:S02]  /*6660*/  HADD2.F32 R21, -RZ, R42.reuse.H0_H0 ;  /* 0x2000002aff157230 */ /* 0x100fe40000004100 */
[C---:B------:R-:W-:Y:S01]  /*6670*/  FMUL R4, R32.reuse, R8 ;  /* 0x0000000820047220 */ /* 0x040fe20000400000 */
[C---:B------:R-:W-:Y:S01]  /*6680*/  FMUL R5, R32.reuse, R9 ;  /* 0x0000000920057220 */ /* 0x040fe20000400000 */
[C---:B------:R-:W-:Y:S01]  /*6690*/  FFMA R3, R35.reuse, R20, R3 ;  /* 0x0000001423037223 */ /* 0x040fe20000000003 */
[----:B------:R-:W-:Y:S02]  /*66a0*/  HADD2.F32 R20, -RZ, R42.H1_H1 ;  /* 0x3000002aff147230 */ /* 0x000fe40000004100 */
[C---:B------:R-:W-:Y:S01]  /*66b0*/  FFMA R7, R35.reuse, R36, R7 ;  /* 0x0000002423077223 */ /* 0x040fe20000000007 */
[C---:B------:R-:W-:Y:S01]  /*66c0*/  FMUL R6, R32.reuse, R10 ;  /* 0x0000000a20067220 */ /* 0x040fe20000400000 */
[----:B------:R-:W-:Y:S02]  /*66d0*/  HADD2.F32 R36, -RZ, R43.H1_H1 ;  /* 0x3000002bff247230 */ /* 0x000fe40000004100 */
[C---:B------:R-:W-:Y:S01]  /*66e0*/  FMUL R11, R32.reuse, R11 ;  /* 0x0000000b200b7220 */ /* 0x040fe20000400000 */
[C---:B------:R-:W-:Y:S01]  /*66f0*/  FFMA R4, R35.reuse, R21, R4 ;  /* 0x0000001523047223 */ /* 0x040fe20000000004 */
[C---:B------:R-:W-:Y:S01]  /*6700*/  FFMA R5, R35.reuse, R20, R5 ;  /* 0x0000001423057223 */ /* 0x040fe20000000005 */
[C---:B------:R-:W-:Y:S01]  /*6710*/  FFMA R6, R35.reuse, R37, R6 ;  /* 0x0000002523067223 */ /* 0x040fe20000000006 */
[--C-:B------:R-:W-:Y:S02]  /*6720*/  HADD2.F32 R20, -RZ, R48.reuse.H0_H0 ;  /* 0x20000030ff147230 */ /* 0x100fe40000004100 */
[C---:B------:R-:W-:Y:S01]  /*6730*/  FFMA R11, R35.reuse, R36, R11 ;  /* 0x00000024230b7223 */ /* 0x040fe2000000000b */
[C---:B------:R-:W-:Y:S01]  /*6740*/  FMUL R8, R32.reuse, R12 ;  /* 0x0000000c20087220 */ /* 0x040fe20000400000 */
[----:B------:R-:W-:Y:S02]  /*6750*/  HADD2.F32 R36, -RZ, R48.H1_H1 ;  /* 0x30000030ff247230 */ /* 0x000fe40000004100 */
[C---:B------:R-:W-:Y:S01]  /*6760*/  FMUL R9, R32.reuse, R13 ;  /* 0x0000000d20097220 */ /* 0x040fe20000400000 */
[--C-:B------:R-:W-:Y:S02]  /*6770*/  HADD2.F32 R21, -RZ, R49.reuse.H0_H0 ;  /* 0x20000031ff157230 */ /* 0x100fe40000004100 */
[C---:B------:R-:W-:Y:S01]  /*6780*/  FMUL R10, R32.reuse, R14 ;  /* 0x0000000e200a7220 */ /* 0x040fe20000400000 */
[C---:B------:R-:W-:Y:S01]  /*6790*/  FFMA R8, R35.reuse, R20, R8 ;  /* 0x0000001423087223 */ /* 0x040fe20000000008 */
[----:B------:R-:W-:Y:S02]  /*67a0*/  HADD2.F32 R20, -RZ, R49.H1_H1 ;  /* 0x30000031ff147230 */ /* 0x000fe40000004100 */
[C---:B------:R-:W-:Y:S01]  /*67b0*/  FFMA R9, R35.reuse, R36, R9 ;  /* 0x0000002423097223 */ /* 0x040fe20000000009 */
[C---:B------:R-:W-:Y:S01]  /*67c0*/  FMUL R15, R32.reuse, R15 ;  /* 0x0000000f200f7220 */ /* 0x040fe20000400000 */
[C---:B------:R-:W-:Y:S01]  /*67d0*/  FFMA R10, R35.reuse, R21, R10 ;  /* 0x00000015230a7223 */ /* 0x040fe2000000000a */
[--C-:B------:R-:W-:Y:S02]  /*67e0*/  HADD2.F32 R21, -RZ, R50.reuse.H0_H0 ;  /* 0x20000032ff157230 */ /* 0x100fe40000004100 */
[C---:B------:R-:W-:Y:S01]  /*67f0*/  FMUL R12, R32.reuse, R16 ;  /* 0x00000010200c7220 */ /* 0x040fe20000400000 */
[----:B------:R-:W-:Y:S02]  /*6800*/  HADD2.F32 R36, -RZ, R50.H1_H1 ;  /* 0x30000032ff247230 */ /* 0x000fe40000004100 */
[C---:B------:R-:W-:Y:S01]  /*6810*/  FFMA R15, R35.reuse, R20, R15 ;  /* 0x00000014230f7223 */ /* 0x040fe2000000000f */
[C---:B------:R-:W-:Y:S01]  /*6820*/  FMUL R13, R32.reuse, R17 ;  /* 0x00000011200d7220 */ /* 0x040fe20000400000 */
[--C-:B------:R-:W-:Y:S02]  /*6830*/  HADD2.F32 R37, -RZ, R51.reuse.H0_H0 ;  /* 0x20000033ff257230 */ /* 0x100fe40000004100 */
[C---:B------:R-:W-:Y:S01]  /*6840*/  FMUL R14, R32.reuse, R18 ;  /* 0x00000012200e7220 */ /* 0x040fe20000400000 */
[----:B------:R-:W-:Y:S02]  /*6850*/  HADD2.F32 R20, -RZ, R51.H1_H1 ;  /* 0x30000033ff147230 */ /* 0x000fe40000004100 */
[----:B------:R-:W-:Y:S01]  /*6860*/  FMUL R19, R32, R19 ;  /* 0x0000001320137220 */ /* 0x000fe20000400000 */
[----:B------:R-:W-:Y:S01]  /*6870*/  F2FP.F16.F32.PACK_AB R44, R2, R0 ;  /* 0x00000000022c723e */ /* 0x000fe200000000ff */
[----:B------:R-:W-:Y:S01]  /*6880*/  FFMA R12, R35, R21, R12 ;  /* 0x00000015230c7223 */ /* 0x000fe2000000000c */
[----:B------:R-:W-:Y:S01]  /*6890*/  F2FP.F16.F32.PACK_AB R45, R7, R3 ;  /* 0x00000003072d723e */ /* 0x000fe200000000ff */
[----:B------:R-:W-:Y:S01]  /*68a0*/  FFMA R13, R35, R36, R13 ;  /* 0x00000024230d7223 */ /* 0x000fe2000000000d */
[----:B------:R-:W-:Y:S01]  /*68b0*/  F2FP.F16.F32.PACK_AB R46, R5, R4 ;  /* 0x00000004052e723e */ /* 0x000fe200000000ff */
[----:B------:R-:W-:Y:S01]  /*68c0*/  FFMA R14, R35, R37, R14 ;  /* 0x00000025230e7223 */ /* 0x000fe2000000000e */
[----:B------:R-:W-:Y:S01]  /*68d0*/  F2FP.F16.F32.PACK_AB R47, R11, R6 ;  /* 0x000000060b2f723e */ /* 0x000fe200000000ff */
[----:B------:R-:W-:Y:S01]  /*68e0*/  FFMA R19, R35, R20, R19 ;  /* 0x0000001423137223 */ /* 0x000fe20000000013 */
[----:B------:R-:W-:Y:S02]  /*68f0*/  F2FP.F16.F32.PACK_AB R84, R9, R8 ;  /* 0x000000080954723e */ /* 0x000fe400000000ff */
[----:B------:R-:W-:Y:S01]  /*6900*/  F2FP.F16.F32.PACK_AB R85, R15, R10 ;  /* 0x0000000a0f55723e */ /* 0x000fe200000000ff */
[----:B------:R1:W-:Y:S01]  /*6910*/  STS.128 [R77+UR48+0x200], R44 ;  /* 0x0002002c4d007988 */ /* 0x0003e20008000c30 */
[----:B------:R-:W-:Y:S02]  /*6920*/  F2FP.F16.F32.PACK_AB R86, R13, R12 ;  /* 0x0000000c0d56723e */ /* 0x000fe400000000ff */
[----:B------:R-:W-:Y:S05]  /*6930*/  F2FP.F16.F32.PACK_AB R87, R19, R14 ;  /* 0x0000000e1357723e */ /* 0x000fea00000000ff */
[----:B------:R1:W-:Y:S01]  /*6940*/  STS.128 [R79+0x200], R84 ;  /* 0x000200544f007388 */ /* 0x0003e20000000c00 */
[----:B------:R-:W-:Y:S01]  /*6950*/  @!PT LDS RZ, [RZ] ;  /* 0x00000000fffff984 */ /* 0x000fe20000000800 */
[----:B------:R-:W-:Y:S01]  /*6960*/  @!PT LDS RZ, [RZ] ;  /* 0x00000000fffff984 */ /* 0x000fe20000000800 */
[----:B------:R-:W-:Y:S01]  /*6970*/  @!PT LDS RZ, [RZ] ;  /* 0x00000000fffff984 */ /* 0x000fe20000000800 */
[----:B------:R-:W-:Y:S01]  /*6980*/  @!PT LDS RZ, [RZ] ;  /* 0x00000000fffff984 */ /* 0x000fe20000000800 */
[----:B------:R2:W-:Y:S07]  /*6990*/  MEMBAR.ALL.CTA ;  /* 0x0000000000007992 */ /* 0x0005ee0000008000 */
[----:B--2---:R-:W2:Y:S02]  /*69a0*/  FENCE.VIEW.ASYNC.S ;  /* 0x00000000000073c6 */ /* 0x004ea40000000000 */
[----:B--2---:R-:W-:Y:S06]  /*69b0*/  BAR.SYNC.DEFER_BLOCKING 0x1, 0x80 ;  /* 0x0042000000007b1d */ /* 0x004fec0000010000 */
[----:B------:R-:W-:Y:S05]  /*69c0*/  @P0 BRA `(.L_x_118) ;  /* 0x0000000000380947 */ /* 0x000fea0003800000 */
[----:B------:R-:W-:Y:S02]  /*69d0*/  UIADD3 UR4, UPT, UPT, UR48, 0x200, URZ ;  /* 0x0000020030047890 */ /* 0x000fe4000fffe0ff */
[----:B------:R-:W-:Y:S01]  /*69e0*/  UIADD3 UR8, UP0, UPT, UR52, 0x680, URZ ;  /* 0x0000068034087890 */ /* 0x000fe2000ff1e0ff */
[----:B------:R-:W-:Y:S01]  /*69f0*/  UMOV UR43, UR36 ;  /* 0x00000024002b7c82 */ /* 0x000fe20008000000 */
[----:B------:R-:W-:Y:S02]  /*6a00*/  UIADD3 UR5, UPT, UPT, UR41, 0x40, URZ ;  /* 0x0000004029057890 */ /* 0x000fe4000fffe0ff */
[----:B------:R-:W-:Y:S01]  /*6a10*/  MOV R67, UR4 ;  /* 0x0000000400437c02 */ /* 0x000fe20008000f00 */
[----:B------:R-:W-:Y:S02]  /*6a20*/  UIADD3.X UR9, UPT, UPT, URZ, UR53, URZ, UP0, !UPT ;  /* 0x00000035ff097290 */ /* 0x000fe400087fe4ff */
[----:B------:R-:W-:Y:S01]  /*6a30*/  UIADD3 UR4, UPT, UPT, UR48, 0xa00, URZ ;  /* 0x00000a0030047890 */ /* 0x000fe2000fffe0ff */
[----:B------:R-:W-:Y:S01]  /*6a40*/  R2UR UR40, R67 ;  /* 0x00000000432872ca */ /* 0x000fe200000e0000 */
[----:B------:R-:W-:Y:S01]  /*6a50*/  UMOV UR6, UR42 ;  /* 0x0000002a00067c82 */ /* 0x000fe20008000000 */
[----:B------:R-:W-:Y:S11]  /*6a60*/  UMOV UR7, UR36 ;  /* 0x0000002400077c82 */ /* 0x000ff60008000000 */
[----:B------:R2:W-:Y:S01]  /*6a70*/  UTMASTG.3D [UR40], [UR8] ;  /* 0x00000028080073b5 */ /* 0x0005e20008010000 */
[----:B------:R2:W-:Y:S01]  /*6a80*/  UTMASTG.3D [UR4], [UR8] ;  /* 0x00000004080073b5 */ /* 0x0005e20008010000 */
[----:B------:R0:W-:Y:S01]  /*6a90*/  UTMACMDFLUSH ;  /* 0x00000000000079b7 */ /* 0x0001e20000000000 */
[----:B--2---:R-:W-:Y:S04]  /*6aa0*/  DEPBAR.LE SB0, 0x1 ;  /* 0x000080400000791a */ /* 0x004fe80000000000 */
.L_x_118:
[----:B------:R-:W-:Y:S05]  /*6ab0*/  BSYNC.RECONVERGENT B0 ;  /* 0x0000000000007941 */ /* 0x000fea0003800200 */
.L_x_117:
[----:B------:R-:W-:Y:S01]  /*6ac0*/  BAR.SYNC.DEFER_BLOCKING 0x1, 0x80 ;  /* 0x0042000000007b1d */ /* 0x000fe20000010000 */
[----:B------:R-:W-:Y:S01]  /*6ad0*/  ISETP.NE.AND P1, PT, R78, RZ, PT ;  /* 0x000000ff4e00720c */ /* 0x000fe20003f25270 */
[----:B------:R-:W-:Y:S01]  /*6ae0*/  UISETP.NE.AND UP0, UPT, UR49, URZ, UPT ;  /* 0x000000ff3100728c */ /* 0x000fe2000bf05270 */
[----:B------:R-:W-:Y:S11]  /*6af0*/  LEA R3, R38, UR48, 0x3 ;  /* 0x0000003026037c11 */ /* 0x000ff6000f8e18ff */
[----:B------:R-:W-:Y:S01]  /*6b00*/  @P1 SHF.L.U32 R2, R71, 0x1f, RZ ;  /* 0x0000001f47021819 */ /* 0x000fe200000006ff */
[----:B------:R-:W-:Y:S06]  /*6b10*/  BRA.U !UP0, `(.L_x_119) ;  /* 0x0000000108247547 */ /* 0x000fec000b800000 */
[----:B------:R-:W-:Y:S01]  /*6b20*/  IMAD.U32 R5, RZ, RZ, UR51 ;  /* 0x00000033ff057e24 */ /* 0x000fe2000f8e00ff */
[----:B------:R-:W-:Y:S01]  /*6b30*/  MOV R0, UR37 ;  /* 0x0000002500007c02 */ /* 0x000fe20008000f00 */
[----:B------:R-:W-:Y:S03]  /*6b40*/  UIADD3 UR51, UPT, UPT, UR51, 0x1, URZ ;  /* 0x0000000133337890 */ /* 0x000fe6000fffe0ff */
[----:B------:R-:W-:Y:S01]  /*6b50*/  @P1 LEA R5, R5, UR48, 0x3 ;  /* 0x0000003005051c11 */ /* 0x000fe2000f8e18ff */
[----:B------:R-:W-:Y:S04]  /*6b60*/  UISETP.NE.AND UP0, UPT, UR51, 0x4, UPT ;  /* 0x000000043300788c */ /* 0x000fe8000bf05270 */
[----:B------:R-:W-:Y:S01]  /*6b70*/  @P1 VIADD R5, R5, 0x70 ;  /* 0x0000007005051836 */ /* 0x000fe20000000000 */
[----:B------:R-:W-:Y:S04]  /*6b80*/  USEL UR51, UR51, URZ, UP0 ;  /* 0x000000ff33337287 */ /* 0x000fe80008000000 */
[----:B------:R-:W-:Y:S04]  /*6b90*/  @P1 PRMT R0, R0, 0x654, R5 ;  /* 0x0000065400001816 */ /* 0x000fe80000000005 */
[----:B------:R2:W-:Y:S04]  /*6ba0*/  @P1 SYNCS.ARRIVE.TRANS64.RED.A1T0 RZ, [R0+URZ], RZ ;  /* 0x000000ff00ff19a7 */ /* 0x0005e800081004ff */
.L_x_119:
[----:B------:R-:W3:Y:S01]  /*6bb0*/  @P1 SYNCS.PHASECHK.TRANS64.TRYWAIT P0, [R3+URZ+0x50], R2 ;  /* 0x00005002030015a7 */ /* 0x000ee200080011ff */
[----:B------:R-:W-:Y:S01]  /*6bc0*/  BSSY B1, `(.L_x_120) ;  /* 0x0000012000017945 */ /* 0x000fe20003800000 */
[----:B---3--:R-:W-:Y:S03]  /*6bd0*/  @P1 SEL R39, RZ, 0x1, !P0 ;  /* 0x00000001ff271807 */ /* 0x008fe60004000000 */
[----:B------:R-:W-:Y:S05]  /*6be0*/  @!P1 BRA `(.L_x_121) ;  /* 0x00000000003c9947 */ /* 0x000fea0003800000 */
[----:B------:R-:W-:Y:S01]  /*6bf0*/  ISETP.NE.AND P1, PT, R80, RZ, PT ;  /* 0x000000ff5000720c */ /* 0x000fe20003f25270 */
[----:B------:R-:W-:Y:S01]  /*6c00*/  BSSY B0, `(.L_x_122) ;  /* 0x0000009000007945 */ /* 0x000fe20003800000 */
[----:B------:R-:W-:Y:S11]  /*6c10*/  ISETP.NE.AND P0, PT, R39, RZ, PT ;  /* 0x000000ff2700720c */ /* 0x000ff60003f05270 */
[----:B------:R-:W-:Y:S05]  /*6c20*/  @P1 IMAD R4, R38, 0x1000, R77 ;  /* 0x0000100026041824 */ /* 0x000fea00078e024d */
[----:B------:R-:W-:Y:S05]  /*6c30*/  @P1 IADD3 R2, PT, PT, R4, UR48, RZ ;  /* 0x0000003004021c10 */ /* 0x000fea000fffe0ff */
[----:B------:R-:W-:Y:S01]  /*6c40*/  @P1 IMAD.IADD R2, R81, 0x1, R2 ;  /* 0x0000000151021824 */ /* 0x000fe200078e0202 */
[----:B------:R-:W-:Y:S06]  /*6c50*/  @P0 BRA `(.L_x_123) ;  /* 0x00000000000c0947 */ /* 0x000fec0003800000 */
[----:B--2---:R-:W-:Y:S04]  /*6c60*/  SHF.L.U32 R0, R71, 0x1f, RZ ;  /* 0x0000001f47007819 */ /* 0x004fe800000006ff */
[----:B------:R-:W2:Y:S02]  /*6c70*/  SYNCS.PHASECHK.TRANS64.TRYWAIT P0, [R3+URZ+0x50], R0 ;  /* 0x00005000030075a7 */ /* 0x000ea400080011ff */
[----:B--2---:R-:W-:Y:S05]  /*6c80*/  @!P0 BRA `(.L_x_124) ;  /* 0x0000002800248947 */ /* 0x004fea0003800000 */
.L_x_123:
[----:B------:R-:W-:Y:S05]  /*6c90*/  BSYNC B0 ;  /* 0x0000000000007941 */ /* 0x000fea0003800000 */
.L_x_122:
[----:B------:R-:W-:Y:S02]  /*6ca0*/  ISETP.NE.AND P0, PT, R80, RZ, PT ;  /* 0x000000ff5000720c */ /* 0x000fe40003f05270 */
[----:B------:R-:W-:Y:S11]  /*6cb0*/  IADD3 R38, PT, PT, R38, 0x1, RZ ;  /* 0x0000000126267810 */ /* 0x000ff60007ffe0ff */
[----:B------:R3:W4:Y:S04]  /*6cc0*/  @P0 LDS.128 R40, [R4+UR48+0x200] ;  /* 0x0002003004280984 */ /* 0x0007280008000c00 */
[----:B------:R3:W1:Y:S02]  /*6cd0*/  @P0 LDS.128 R48, [R2+0x200] ;  /* 0x0002000002300984 */ /* 0x0006640000000c00 */
.L_x_121:
[----:B------:R-:W-:Y:S05]  /*6ce0*/  BSYNC B1 ;  /* 0x0000000000017941 */ /* 0x000fea0003800000 */
.L_x_120:
[----:B--2---:R-:W-:Y:S05]  /*6cf0*/  VIADD R3, R34, 0x10 ;  /* 0x0000001022037836 */ /* 0x004fea0000000000 */
[----:B------:R-:W-:Y:S04]  /*6d00*/  SHF.R.U32.HI R3, RZ, 0x15, R3 ;  /* 0x00000015ff037819 */ /* 0x000fe80000011603 */
[----:B------:R-:W-:Y:S11]  /*6d10*/  LOP3.LUT P0, RZ, R3, 0x3, R66, 0x48, !PT ;  /* 0x0000000303ff7812 */ /* 0x000ff60007804842 */
[----:B------:R-:W-:Y:S02]  /*6d20*/  @!UPT UIADD3 URZ, UPT, UPT, URZ, URZ, URZ ;  /* 0x000000fffffff290 */ /* 0x000fe4000fffe0ff */
[----:B------:R-:W-:Y:S05]  /*6d30*/  @!P0 BRA `(.L_x_125) ;  /* 0x0000000000408947 */ /* 0x000fea0003800000 */
[----:B------:R-:W2:Y:S01]  /*6d40*/  LDCU.64 UR8, c[0x4][0x70] ;  /* 0x01000e00ff0877ac */ /* 0x000ea20008000a00 */
[----:B------:R-:W-:Y:S01]  /*6d50*/  MOV R3, 0x0 ;  /* 0x0000000000037802 */ /* 0x000fe20000000f00 */
[----:B------:R-:W-:Y:S02]  /*6d60*/  HFMA2 R12, -RZ, RZ, 0, 5.9604644775390625e-08 ;  /* 0x00000001ff0c7431 */ /* 0x000fe400000001ff */
[----:B------:R-:W-:Y:S02]  /*6d70*/  IMAD.MOV.U32 R8, RZ, RZ, 0x192 ;  /* 0x00000192ff087424 */ /* 0x000fe400078e00ff */
[----:B------:R-:W-:Y:S01]  /*6d80*/  IMAD.MOV.U32 R13, RZ, RZ, RZ ;  /* 0x000000ffff0d7224 */ /* 0x000fe200078e00ff */
[----:B------:R-:W5:Y:S01]  /*6d90*/  LDCU.64 UR6, c[0x4][0x78] ;  /* 0x01000f00ff0677ac */ /* 0x000f620008000a00 */
[----:B---3--:R-:W3:Y:S01]  /*6da0*/  LDC.64 R2, c[0x4][R3] ;  /* 0x0100000003027b82 */ /* 0x008ee20000000a00 */
[----:B------:R-:W4:Y:S01]  /*6db0*/  LDCU.64 UR4, c[0x4][0x10] ;  /* 0x01000200ff0477ac */ /* 0x000f220008000a00 */
[----:B--2---:R-:W-:Y:S01]  /*6dc0*/  MOV R5, UR9 ;  /* 0x0000000900057c02 */ /* 0x004fe20008000f00 */
[----:B------:R-:W-:Y:S01]  /*6dd0*/  IMAD.U32 R4, RZ, RZ, UR8 ;  /* 0x00000008ff047e24 */ /* 0x000fe2000f8e00ff */
[----:B-----5:R-:W-:Y:S01]  /*6de0*/  MOV R7, UR7 ;  /* 0x0000000700077c02 */ /* 0x020fe20008000f00 */
[----:B------:R-:W-:Y:S01]  /*6df0*/  IMAD.U32 R6, RZ, RZ, UR6 ;  /* 0x00000006ff067e24 */ /* 0x000fe2000f8e00ff */
[----:B----4-:R-:W-:Y:S01]  /*6e00*/  MOV R11, UR5 ;  /* 0x00000005000b7c02 */ /* 0x010fe20008000f00 */
[----:B------:R-:W-:Y:S02]  /*6e10*/  IMAD.U32 R10, RZ, RZ, UR4 ;  /* 0x00000004ff0a7e24 */ /* 0x000fe4000f8e00ff */
[----:B------:R-:W-:Y:S07]  /*6e20*/  LEPC R20, `(.L_x_125) ;  /* 0x000000001014794e */ /* 0x000fee0000000000 */
[----:B-1-3--:R-:W-:Y:S05]  /*6e30*/  CALL.ABS.NOINC R2 ;  /* 0x0000000002007343 */ /* 0x00afea0003c00000 */
.L_x_125:
[----:B------:R-:W-:Y:S01]  /*6e40*/  ISETP.NE.AND P6, PT, R78, RZ, PT ;  /* 0x000000ff4e00720c */ /* 0x000fe20003fc5270 */
[----:B------:R-:W-:Y:S05]  /*6e50*/  WARPSYNC.ALL ;  /* 0x0000000000007948 */ /* 0x000fea0003800000 */
[----:B------:R-:W-:Y:S01]  /*6e60*/  R2UR UR4, R34 ;  /* 0x00000000220472ca */ /* 0x000fe200000e0000 */
[--C-:B----4-:R-:W-:Y:S01]  /*6e70*/  HADD2.F32 R20, -RZ, R40.reuse.H0_H0 ;  /* 0x20000028ff147230 */ /* 0x110fe20000004100 */
[----:B------:R-:W-:Y:S01]  /*6e80*/  ISETP.NE.AND P0, PT, R72, RZ, PT ;  /* 0x000000ff4800720c */ /* 0x000fe20003f05270 */
[----:B------:R-:W-:Y:S01]  /*6e90*/  HADD2.F32 R21, -RZ, R40.H1_H1 ;  /* 0x30000028ff157230 */ /* 0x000fe20000004100 */
[----:B------:R-:W-:Y:S01]  /*6ea0*/  MOV R82, UR51 ;  /* 0x0000003300527c02 */ /* 0x000fe20008000f00 */
[--C-:B------:R-:W-:Y:S01]  /*6eb0*/  HADD2.F32 R36, -RZ, R41.reuse.H1_H1 ;  /* 0x30000029ff247230 */ /* 0x100fe20000004100 */
[----:B------:R-:W-:Y:S01]  /*6ec0*/  MOV R83, UR37 ;  /* 0x0000002500537c02 */ /* 0x000fe20008000f00 */
[----:B-1----:R-:W-:Y:S01]  /*6ed0*/  HADD2.F32 R37, -RZ, R48.H0_H0 ;  /* 0x20000030ff257230 */ /* 0x002fe20000004100 */
[----:B------:R-:W-:Y:S01]  /*6ee0*/  @P6 LEA R82, R82, UR48, 0x3 ;  /* 0x0000003052526c11 */ /* 0x000fe2000f8e18ff */
[----:B------:R-:W-:Y:S01]  /*6ef0*/  BSSY.RECONVERGENT B0, `(.L_x_126) ;  /* 0x0000052000007945 */ /* 0x000fe20003800200 */
[----:B------:R-:W-:Y:S02]  /*6f00*/  @P6 SHF.L.U32 R88, R71, 0x1f, RZ ;  /* 0x0000001f47586819 */ /* 0x000fe400000006ff */
[----:B------:R-:W-:Y:S01]  /*6f10*/  @P6 IADD3 R82, PT, PT, R82, 0x70, RZ ;  /* 0x0000007052526810 */ /* 0x000fe20007ffe0ff */
[----:B---3--:R-:W1:Y:S03]  /*6f20*/  LDTM.x16 R4, tmem[UR4+0x10] ;  /* 0x00001004000479ee */ /* 0x008e660008240000 */
[----:B------:R-:W-:Y:S02]  /*6f30*/  @P6 PRMT R82, R83, 0x654, R82 ;  /* 0x0000065453526816 */ /* 0x000fe40000000052 */
[----:B------:R-:W-:Y:S01]  /*6f40*/  LEA R83, R38, UR48, 0x3 ;  /* 0x0000003026537c11 */ /* 0x000fe2000f8e18ff */
[C---:B-1----:R-:W-:Y:S01]  /*6f50*/  FMUL R0, R32.reuse, R4 ;  /* 0x0000000420007220 */ /* 0x042fe20000400000 */
[C---:B------:R-:W-:Y:S01]  /*6f60*/  FMUL R2, R32.reuse, R5 ;  /* 0x0000000520027220 */ /* 0x040fe20000400000 */
[C---:B------:R-:W-:Y:S01]  /*6f70*/  FMUL R3, R32.reuse, R6 ;  /* 0x0000000620037220 */ /* 0x040fe20000400000 */
[C---:B------:R-:W-:Y:S01]  /*6f80*/  FMUL R7, R32.reuse, R7 ;  /* 0x0000000720077220 */ /* 0x040fe20000400000 */
[C---:B------:R-:W-:Y:S01]  /*6f90*/  FFMA R0, R35.reuse, R20, R0 ;  /* 0x0000001423007223 */ /* 0x040fe20000000000 */
[----:B------:R-:W-:Y:S02]  /*6fa0*/  HADD2.F32 R20, -RZ, R41.H0_H0 ;  /* 0x20000029ff147230 */ /* 0x000fe40000004100 */
[C---:B------:R-:W-:Y:S01]  /*6fb0*/  FFMA R2, R35.reuse, R21, R2 ;  /* 0x0000001523027223 */ /* 0x040fe20000000002 */
[C---:B------:R-:W-:Y:S01]  /*6fc0*/  FMUL R4, R32.reuse, R8 ;  /* 0x0000000820047220 */ /* 0x040fe20000400000 */
[C---:B------:R-:W-:Y:S01]  /*6fd0*/  FMUL R5, R32.reuse, R9 ;  /* 0x0000000920057220 */ /* 0x040fe20000400000 */
[--C-:B------:R-:W-:Y:S02]  /*6fe0*/  HADD2.F32 R21, -RZ, R43.reuse.H0_H0 ;  /* 0x2000002bff157230 */ /* 0x100fe40000004100 */
[C---:B------:R-:W-:Y:S01]  /*6ff0*/  FFMA R3, R35.reuse, R20, R3 ;  /* 0x0000001423037223 */ /* 0x040fe20000000003 */
[--C-:B------:R-:W-:Y:S02]  /*7000*/  HADD2.F32 R20, -RZ, R42.reuse.H0_H0 ;  /* 0x2000002aff147230 */ /* 0x100fe40000004100 */
[C---:B------:R-:W-:Y:S01]  /*7010*/  FFMA R7, R35.reuse, R36, R7 ;  /* 0x0000002423077223 */ /* 0x040fe20000000007 */
[C---:B------:R-:W-:Y:S01]  /*7020*/  FMUL R6, R32.reuse, R10 ;  /* 0x0000000a20067220 */ /* 0x040fe20000400000 */
[----:B------:R-:W-:Y:S02]  /*7030*/  HADD2.F32 R36, -RZ, R43.H1_H1 ;  /* 0x3000002bff247230 */ /* 0x000fe40000004100 */
[C---:B------:R-:W-:Y:S01]  /*7040*/  FMUL R11, R32.reuse, R11 ;  /* 0x0000000b200b7220 */ /* 0x040fe20000400000 */
[C---:B------:R-:W-:Y:S01]  /*7050*/  FFMA R4, R35.reuse, R20, R4 ;  /* 0x0000001423047223 */ /* 0x040fe20000000004 */
[----:B------:R-:W-:Y:S02]  /*7060*/  HADD2.F32 R20, -RZ, R42.H1_H1 ;  /* 0x3000002aff147230 */ /* 0x000fe40000004100 */
[C---:B------:R-:W-:Y:S01]  /*7070*/  FMUL R8, R32.reuse, R12 ;  /* 0x0000000c20087220 */ /* 0x040fe20000400000 */
[C---:B------:R-:W-:Y:S01]  /*7080*/  FMUL R9, R32.reuse, R13 ;  /* 0x0000000d20097220 */ /* 0x040fe20000400000 */
[C---:B------:R-:W-:Y:S01]  /*7090*/  FMUL R10, R32.reuse, R14 ;  /* 0x0000000e200a7220 */ /* 0x040fe20000400000 */
[C---:B------:R-:W-:Y:S01]  /*70a0*/  FMUL R15, R32.reuse, R15 ;  /* 0x0000000f200f7220 */ /* 0x040fe20000400000 */
[C---:B------:R-:W-:Y:S01]  /*70b0*/  FFMA R5, R35.reuse, R20, R5 ;  /* 0x0000001423057223 */ /* 0x040fe20000000005 */
[----:B------:R-:W-:Y:S02]  /*70c0*/  HADD2.F32 R20, -RZ, R48.H1_H1 ;  /* 0x30000030ff147230 */ /* 0x000fe40000004100 */
[C---:B------:R-:W-:Y:S01]  /*70d0*/  FFMA R6, R35.reuse, R21, R6 ;  /* 0x0000001523067223 */ /* 0x040fe20000000006 */
[C---:B------:R-:W-:Y:S01]  /*70e0*/  FFMA R11, R35.reuse, R36, R11 ;  /* 0x00000024230b7223 */ /* 0x040fe2000000000b */
[C---:B------:R-:W-:Y:S01]  /*70f0*/  FFMA R8, R35.reuse, R37, R8 ;  /* 0x0000002523087223 */ /* 0x040fe20000000008 */
[--C-:B------:R-:W-:Y:S02]  /*7100*/  HADD2.F32 R21, -RZ, R49.reuse.H0_H0 ;  /* 0x20000031ff157230 */ /* 0x100fe40000004100 */
[C---:B------:R-:W-:Y:S01]  /*7110*/  FFMA R9, R35.reuse, R20, R9 ;  /* 0x0000001423097223 */ /* 0x040fe20000000009 */
[----:B------:R-:W-:Y:S02]  /*7120*/  HADD2.F32 R20, -RZ, R49.H1_H1 ;  /* 0x30000031ff147230 */ /* 0x000fe40000004100 */
[C---:B------:R-:W-:Y:S01]  /*7130*/  FMUL R12, R32.reuse, R16 ;  /* 0x00000010200c7220 */ /* 0x040fe20000400000 */
[C---:B------:R-:W-:Y:S01]  /*7140*/  FMUL R13, R32.reuse, R17 ;  /* 0x00000011200d7220 */ /* 0x040fe20000400000 */
[C---:B------:R-:W-:Y:S01]  /*7150*/  FFMA R10, R35.reuse, R21, R10 ;  /* 0x00000015230a7223 */ /* 0x040fe2000000000a */
[--C-:B------:R-:W-:Y:S02]  /*7160*/  HADD2.F32 R21, -RZ, R50.reuse.H0_H0 ;  /* 0x20000032ff157230 */ /* 0x100fe40000004100 */
[C---:B------:R-:W-:Y:S01]  /*7170*/  FFMA R15, R35.reuse, R20, R15 ;  /* 0x00000014230f7223 */ /* 0x040fe2000000000f */
[----:B------:R-:W-:Y:S02]  /*7180*/  HADD2.F32 R20, -RZ, R50.H1_H1 ;  /* 0x30000032ff147230 */ /* 0x000fe40000004100 */
[C---:B------:R-:W-:Y:S01]  /*7190*/  FMUL R14, R32.reuse, R18 ;  /* 0x00000012200e7220 */ /* 0x040fe20000400000 */
[--C-:B------:R-:W-:Y:S02]  /*71a0*/  HADD2.F32 R37, -RZ, R51.reuse.H0_H0 ;  /* 0x20000033ff257230 */ /* 0x100fe40000004100 */
[----:B------:R-:W-:Y:S01]  /*71b0*/  FMUL R19, R32, R19 ;  /* 0x0000001320137220 */ /* 0x000fe20000400000 */
[----:B------:R-:W-:Y:S01]  /*71c0*/  HADD2.F32 R36, -RZ, R51.H1_H1 ;  /* 0x30000033ff247230 */ /* 0x000fe20000004100 */
        /* <DEDUP_REMOVED lines=22> */
[----:B------:R-:W-:Y:S02]  /*7330*/  UIADD3 UR12, UP0, UPT, UR52, 0x680, URZ ;  /* 0x00000680340c7890 */ /* 0x000fe4000ff1e0ff */
[----:B------:R-:W-:Y:S02]  /*7340*/  UIADD3 UR9, UPT, UPT, UR41, 0x10, URZ ;  /* 0x0000001029097890 */ /* 0x000fe4000fffe0ff */
[----:B------:R-:W-:Y:S02]  /*7350*/  UIADD3 UR8, UPT, UPT, UR48, 0x1200, URZ ;  /* 0x0000120030087890 */ /* 0x000fe4000fffe0ff */
[----:B------:R-:W-:Y:S01]  /*7360*/  UIADD3.X UR13, UPT, UPT, URZ, UR53, URZ, UP0, !UPT ;  /* 0x00000035ff0d7290 */ /* 0x000fe200087fe4ff */
[----:B------:R-:W-:Y:S01]  /*7370*/  UMOV UR10, UR42 ;  /* 0x0000002a000a7c82 */ /* 0x000fe20008000000 */
[----:B------:R-:W-:Y:S01]  /*7380*/  UMOV UR11, UR36 ;  /* 0x00000024000b7c82 */ /* 0x000fe20008000000 */
[----:B------:R-:W-:Y:S02]  /*7390*/  UIADD3 UR5, UPT, UPT, UR41, 0x50, URZ ;  /* 0x0000005029057890 */ /* 0x000fe4000fffe0ff */
[----:B------:R-:W-:Y:S01]  /*73a0*/  UIADD3 UR4, UPT, UPT, UR48, 0x1a00, URZ ;  /* 0x00001a0030047890 */ /* 0x000fe2000fffe0ff */
[----:B------:R-:W-:Y:S03]  /*73b0*/  UMOV UR6, UR42 ;  /* 0x0000002a00067c82 */ /* 0x000fe60008000000 */
[----:B------:R2:W-:Y:S01]  /*73c0*/  UTMASTG.3D [UR8], [UR12] ;  /* 0x000000080c0073b5 */ /* 0x0005e20008010000 */
[----:B------:R-:W-:Y:S04]  /*73d0*/  UMOV UR7, UR36 ;  /* 0x0000002400077c82 */ /* 0x000fe80008000000 */
[----:B------:R2:W-:Y:S01]  /*73e0*/  UTMASTG.3D [UR4], [UR12] ;  /* 0x000000040c0073b5 */ /* 0x0005e20008010000 */
[----:B------:R0:W-:Y:S01]  /*73f0*/  UTMACMDFLUSH ;  /* 0x00000000000079b7 */ /* 0x0001e20000000000 */
[----:B--2---:R-:W-:Y:S04]  /*7400*/  DEPBAR.LE SB0, 0x1 ;  /* 0x000080400000791a */ /* 0x004fe80000000000 */
.L_x_127:
[----:B------:R-:W-:Y:S05]  /*7410*/  BSYNC.RECONVERGENT B0 ;  /* 0x0000000000007941 */ /* 0x000fea0003800200 */
.L_x_126:
[----:B------:R-:W-:Y:S01]  /*7420*/  BAR.SYNC.DEFER_BLOCKING 0x1, 0x80 ;  /* 0x0042000000007b1d */ /* 0x000fe20000010000 */
[----:B------:R-:W-:Y:S04]  /*7430*/  UIADD3 UR40, UPT, UPT, UR51, 0x1, URZ ;  /* 0x0000000133287890 */ /* 0x000fe8000fffe0ff */
[----:B------:R-:W-:Y:S04]  /*7440*/  UISETP.NE.AND UP0, UPT, UR40, 0x4, UPT ;  /* 0x000000042800788c */ /* 0x000fe8000bf05270 */
[----:B------:R-:W-:Y:S01]  /*7450*/  USEL UR40, UR40, URZ, UP0 ;  /* 0x000000ff28287287 */ /* 0x000fe20008000000 */
[----:B------:R2:W-:Y:S01]  /*7460*/  @P6 SYNCS.ARRIVE.TRANS64.RED.A1T0 RZ, [R82+URZ], RZ ;  /* 0x000000ff52ff69a7 */ /* 0x0005e200081004ff */
[----:B------:R-:W-:Y:S01]  /*7470*/  BSSY B1, `(.L_x_128) ;  /* 0x0000013000017945 */ /* 0x000fe20003800000 */
[----:B------:R-:W3:Y:S02]  /*7480*/  @P6 SYNCS.PHASECHK.TRANS64.TRYWAIT P0, [R83+URZ+0x50], R88 ;  /* 0x00005058530065a7 */ /* 0x000ee400080011ff */
[----:B---3--:R-:W-:Y:S01]  /*7490*/  @P6 SEL R39, RZ, 0x1, !P0 ;  /* 0x00000001ff276807 */ /* 0x008fe20004000000 */
[----:B--2---:R-:W-:Y:S06]  /*74a0*/  @!P6 BRA `(.L_x_129) ;  /* 0x00000000003ce947 */ /* 0x004fec0003800000 */
[----:B------:R-:W-:Y:S01]  /*74b0*/  ISETP.NE.AND P1, PT, R80, RZ, PT ;  /* 0x000000ff5000720c */ /* 0x000fe20003f25270 */
[----:B------:R-:W-:Y:S01]  /*74c0*/  BSSY B0, `(.L_x_130) ;  /* 0x0000009000007945 */ /* 0x000fe20003800000 */
[----:B------:R-:W-:Y:S11]  /*74d0*/  ISETP.NE.AND P0, PT, R39, RZ, PT ;  /* 0x000000ff2700720c */ /* 0x000ff60003f05270 */
[----:B------:R-:W-:Y:S05]  /*74e0*/  @P1 IMAD R2, R38, 0x1000, R77 ;  /* 0x0000100026021824 */ /* 0x000fea00078e024d */
[----:B------:R-:W-:Y:S05]  /*74f0*/  @P1 IADD3 R0, PT, PT, R2, UR48, RZ ;  /* 0x0000003002001c10 */ /* 0x000fea000fffe0ff */
[----:B------:R-:W-:Y:S01]  /*7500*/  @P1 IMAD.IADD R0, R81, 0x1, R0 ;  /* 0x0000000151001824 */ /* 0x000fe200078e0200 */
[----:B------:R-:W-:Y:S06]  /*7510*/  @P0 BRA `(.L_x_131) ;  /* 0x00000000000c0947 */ /* 0x000fec0003800000 */
[----:B------:R-:W-:Y:S04]  /*7520*/  SHF.L.U32 R4, R71, 0x1f, RZ ;  /* 0x0000001f47047819 */ /* 0x000fe800000006ff */
[----:B------:R-:W2:Y:S02]  /*7530*/  SYNCS.PHASECHK.TRANS64.TRYWAIT P0, [R83+URZ+0x50], R4 ;  /* 0x00005004530075a7 */ /* 0x000ea400080011ff */
[----:B--2---:R-:W-:Y:S05]  /*7540*/  @!P0 BRA `(.L_x_132) ;  /* 0x0000002000088947 */ /* 0x004fea0003800000 */
.L_x_131:
[----:B------:R-:W-:Y:S05]  /*7550*/  BSYNC B0 ;  /* 0x0000000000007941 */ /* 0x000fea0003800000 */
.L_x_130:
[----:B------:R-:W-:Y:S02]  /*7560*/  ISETP.NE.AND P0, PT, R80, RZ, PT ;  /* 0x000000ff5000720c */ /* 0x000fe40003f05270 */
[----:B------:R-:W-:Y:S11]  /*7570*/  IADD3 R38, PT, PT, R38, 0x1, RZ ;  /* 0x0000000126267810 */ /* 0x000ff60007ffe0ff */
[----:B------:R3:W4:Y:S04]  /*7580*/  @P0 LDS.128 R40, [R2+UR48+0x200] ;  /* 0x0002003002280984 */ /* 0x0007280008000c00 */
[----:B------:R3:W1:Y:S02]  /*7590*/  @P0 LDS.128 R48, [R0+0x200] ;  /* 0x0002000000300984 */ /* 0x0006640000000c00 */
.L_x_129:
[----:B------:R-:W-:Y:S05]  /*75a0*/  BSYNC B1 ;  /* 0x0000000000017941 */ /* 0x000fea0003800000 */
.L_x_128:
[----:B------:R-:W-:Y:S05]  /*75b0*/  VIADD R3, R34, 0x20 ;  /* 0x0000002022037836 */ /* 0x000fea0000000000 */
[----:B------:R-:W-:Y:S04]  /*75c0*/  SHF.R.U32.HI R3, RZ, 0x15, R3 ;  /* 0x00000015ff037819 */ /* 0x000fe80000011603 */
[----:B------:R-:W-:Y:S11]  /*75d0*/  LOP3.LUT P0, RZ, R3, 0x3, R66, 0x48, !PT ;  /* 0x0000000303ff7812 */ /* 0x000ff60007804842 */
[----:B------:R-:W-:Y:S02]  /*75e0*/  @!UPT UIADD3 URZ, UPT, UPT, URZ, URZ, URZ ;  /* 0x000000fffffff290 */ /* 0x000fe4000fffe0ff */
[----:B------:R-:W-:Y:S05]  /*75f0*/  @!P0 BRA `(.L_x_133) ;  /* 0x0000000000408947 */ /* 0x000fea0003800000 */
[----:B------:R-:W5:Y:S01]  /*7600*/  LDCU.64 UR8, c[0x4][0x70] ;  /* 0x01000e00ff0877ac */ /* 0x000f620008000a00 */
[----:B------:R-:W-:Y:S01]  /*7610*/  MOV R3, 0x0 ;  /* 0x0000000000037802 */ /* 0x000fe20000000f00 */
[----:B------:R-:W-:Y:S02]  /*7620*/  HFMA2 R12, -RZ, RZ, 0, 5.9604644775390625e-08 ;  /* 0x00000001ff0c7431 */ /* 0x000fe400000001ff */
[----:B------:R-:W-:Y:S02]  /*7630*/  IMAD.MOV.U32 R8, RZ, RZ, 0x192 ;  /* 0x00000192ff087424 */ /* 0x000fe400078e00ff */
[----:B------:R-:W-:Y:S01]  /*7640*/  IMAD.MOV.U32 R13, RZ, RZ, RZ ;  /* 0x000000ffff0d7224 */ /* 0x000fe200078e00ff */
[----:B------:R-:W4:Y:S01]  /*7650*/  LDCU.64 UR6, c[0x4][0x78] ;  /* 0x01000f00ff0677ac */ /* 0x000f220008000a00 */
[----:B---3--:R-:W3:Y:S01]  /*7660*/  LDC.64 R2, c[0x4][R3] ;  /* 0x0100000003027b82 */ /* 0x008ee20000000a00 */
[----:B------:R-:W1:Y:S01]  /*7670*/  LDCU.64 UR4, c[0x4][0x10] ;  /* 0x01000200ff0477ac */ /* 0x000e620008000a00 */
[----:B-----5:R-:W-:Y:S01]  /*7680*/  MOV R5, UR9 ;  /* 0x0000000900057c02 */ /* 0x020fe20008000f00 */
[----:B--2---:R-:W-:Y:S01]  /*7690*/  IMAD.U32 R4, RZ, RZ, UR8 ;  /* 0x00000008ff047e24 */ /* 0x004fe2000f8e00ff */
[----:B----4-:R-:W-:Y:S01]  /*76a0*/  MOV R7, UR7 ;  /* 0x0000000700077c02 */ /* 0x010fe20008000f00 */
[----:B------:R-:W-:Y:S01]  /*76b0*/  IMAD.U32 R6, RZ, RZ, UR6 ;  /* 0x00000006ff067e24 */ /* 0x000fe2000f8e00ff */
[----:B-1----:R-:W-:Y:S01]  /*76c0*/  MOV R11, UR5 ;  /* 0x00000005000b7c02 */ /* 0x002fe20008000f00 */
[----:B------:R-:W-:Y:S02]  /*76d0*/  IMAD.U32 R10, RZ, RZ, UR4 ;  /* 0x00000004ff0a7e24 */ /* 0x000fe4000f8e00ff */
[----:B------:R-:W-:Y:S07]  /*76e0*/  LEPC R20, `(.L_x_133) ;  /* 0x000000001014794e */ /* 0x000fee0000000000 */
[----:B---3--:R-:W-:Y:S05]  /*76f0*/  CALL.ABS.NOINC R2 ;  /* 0x0000000002007343 */ /* 0x008fea0003c00000 */
.L_x_133:
        /* <DEDUP_REMOVED lines=8> */
[----:B--2---:R-:W-:Y:S01]  /*7780*/  MOV R83, UR37 ;  /* 0x0000002500537c02 */ /* 0x004fe20008000f00 */
[----:B-1----:R-:W-:Y:S01]  /*7790*/  HADD2.F32 R37, -RZ, R48.H0_H0 ;  /* 0x20000030ff257230 */ /* 0x002fe20000004100 */
[----:B------:R-:W-:Y:S01]  /*77a0*/  @P6 LEA R82, R82, UR48, 0x3 ;  /* 0x0000003052526c11 */ /* 0x000fe2000f8e18ff */
[----:B------:R-:W-:Y:S01]  /*77b0*/  BSSY.RECONVERGENT B0, `(.L_x_134) ;  /* 0x0000052000007945 */ /* 0x000fe20003800200 */
[----:B------:R-:W-:Y:S02]  /*77c0*/  LEA R88, R38, UR48, 0x3 ;  /* 0x0000003026587c11 */ /* 0x000fe4000f8e18ff */
[----:B------:R-:W-:Y:S01]  /*77d0*/  @P6 IADD3 R82, PT, PT, R82, 0x70, RZ ;  /* 0x0000007052526810 */ /* 0x000fe20007ffe0ff */
[----:B------:R-:W3:Y:S03]  /*77e0*/  LDTM.x16 R4, tmem[UR4+0x20] ;  /* 0x00002004000479ee */ /* 0x000ee60008240000 */
[----:B------:R-:W-:Y:S02]  /*77f0*/  @P6 PRMT R82, R83, 0x654, R82 ;  /* 0x0000065453526816 */ /* 0x000fe40000000052 */
[----:B------:R-:W-:Y:S01]  /*7800*/  @P6 SHF.L.U32 R83, R71, 0x1f, RZ ;  /* 0x0000001f47536819 */ /* 0x000fe200000006ff */
[C---:B---3--:R-:W-:Y:S01]  /*7810*/  FMUL R0, R32.reuse, R4 ;  /* 0x0000000420007220 */ /* 0x048fe20000400000 */
        /* <DEDUP_REMOVED lines=75> */
.L_x_135:
[----:B------:R-:W-:Y:S05]  /*7cd0*/  BSYNC.RECONVERGENT B0 ;  /* 0x0000000000007941 */ /* 0x000fea0003800200 */
.L_x_134:
        /* <DEDUP_REMOVED lines=19> */
.L_x_139:
[----:B------:R-:W-:Y:S05]  /*7e10*/  BSYNC B0 ;  /* 0x0000000000007941 */ /* 0x000fea0003800000 */
.L_x_138:
[----:B------:R-:W-:Y:S11]  /*7e20*/  ISETP.NE.AND P0, PT, R80, RZ, PT ;  /* 0x000000ff5000720c */ /* 0x000ff60003f05270 */
[----:B------:R-:W-:Y:S02]  /*7e30*/  @!UPT UIADD3 URZ, UPT, UPT, URZ, URZ, URZ ;  /* 0x000000fffffff290 */ /* 0x000fe4000fffe0ff */
[----:B------:R3:W4:Y:S04]  /*7e40*/  @P0 LDS.128 R40, [R38+UR48+0x200] ;  /* 0x0002003026280984 */ /* 0x0007280008000c00 */
[----:B------:R3:W1:Y:S02]  /*7e50*/  @P0 LDS.128 R48, [R81+0x200] ;  /* 0x0002000051300984 */ /* 0x0006640000000c00 */
.L_x_137:
[----:B------:R-:W-:Y:S05]  /*7e60*/  BSYNC B1 ;  /* 0x0000000000017941 */ /* 0x000fea0003800000 */
.L_x_136:
        /* <DEDUP_REMOVED lines=11> */
[----:B------:R-:W1:Y:S01]  /*7f20*/  LDC.64 R2, c[0x4][R3] ;  /* 0x0100000003027b82 */ /* 0x000e620000000a00 */
[----:B------:R-:W3:Y:S01]  /*7f30*/  LDCU.64 UR4, c[0x4][0x10] ;  /* 0x01000200ff0477ac */ /* 0x000ee20008000a00 */
[----:B--2---:R-:W-:Y:S01]  /*7f40*/  MOV R5, UR9 ;  /* 0x0000000900057c02 */ /* 0x004fe20008000f00 */
[----:B------:R-:W-:Y:S01]  /*7f50*/  IMAD.U32 R4, RZ, RZ, UR8 ;  /* 0x00000008ff047e24 */ /* 0x000fe2000f8e00ff */
[----:B-----5:R-:W-:Y:S01]  /*7f60*/  MOV R7, UR7 ;  /* 0x0000000700077c02 */ /* 0x020fe20008000f00 */
[----:B------:R-:W-:Y:S01]  /*7f70*/  IMAD.U32 R6, RZ, RZ, UR6 ;  /* 0x00000006ff067e24 */ /* 0x000fe2000f8e00ff */
[----:B---3--:R-:W-:Y:S01]  /*7f80*/  MOV R11, UR5 ;  /* 0x00000005000b7c02 */ /* 0x008fe20008000f00 */
[----:B------:R-:W-:Y:S02]  /*7f90*/  IMAD.U32 R10, RZ, RZ, UR4 ;  /* 0x00000004ff0a7e24 */ /* 0x000fe4000f8e00ff */
[----:B------:R-:W-:Y:S07]  /*7fa0*/  LEPC R20, `(.L_x_141) ;  /* 0x000000001014794e */ /* 0x000fee0000000000 */
[----:B-1--4-:R-:W-:Y:S05]  /*7fb0*/  CALL.ABS.NOINC R2 ;  /* 0x0000000002007343 */ /* 0x012fea0003c00000 */
.L_x_141:
[----:B------:R-:W-:Y:S01]  /*7fc0*/  ISETP.NE.AND P0, PT, R72, RZ, PT ;  /* 0x000000ff4800720c */ /* 0x000fe20003f05270 */
[----:B------:R-:W-:Y:S05]  /*7fd0*/  WARPSYNC.ALL ;  /* 0x0000000000007948 */ /* 0x000fea0003800000 */
[----:B------:R-:W-:Y:S01]  /*7fe0*/  R2UR UR4, R34 ;  /* 0x00000000220472ca */ /* 0x000fe200000e0000 */
[--C-:B----4-:R-:W-:Y:S01]  /*7ff0*/  HADD2.F32 R20, -RZ, R40.reuse.H0_H0 ;  /* 0x20000028ff147230 */ /* 0x110fe20000004100 */
[----:B------:R-:W-:Y:S01]  /*8000*/  IADD3 R74, PT, PT, R74, 0xe0, RZ ;  /* 0x000000e04a4a7810 */ /* 0x000fe20007ffe0ff */
[----:B------:R-:W-:Y:S01]  /*8010*/  HADD2.F32 R36, -RZ, R40.H1_H1 ;  /* 0x30000028ff247230 */ /* 0x000fe20000004100 */
[----:B------:R-:W-:Y:S01]  /*8020*/  BSSY.RECONVERGENT B0, `(.L_x_142) ;  /* 0x0000053000007945 */ /* 0x000fe20003800200 */
[--C-:B------:R-:W-:Y:S01]  /*8030*/  HADD2.F32 R21, -RZ, R41.reuse.H0_H0 ;  /* 0x20000029ff157230 */ /* 0x100fe20000004100 */
[----:B------:R-:W-:Y:S01]  /*8040*/  LOP3.LUT R74, R74, 0xfefffff8, RZ, 0xc0, !PT ;  /* 0xfefffff84a4a7812 */ /* 0x000fe200078ec0ff */
[----:B---3--:R-:W-:Y:S02]  /*8050*/  HADD2.F32 R38, -RZ, R41.H1_H1 ;  /* 0x30000029ff267230 */ /* 0x008fe40000004100 */
[--C-:B------:R-:W-:Y:S02]  /*8060*/  HADD2.F32 R37, -RZ, R42.reuse.H0_H0 ;  /* 0x2000002aff257230 */ /* 0x100fe40000004100 */
[----:B------:R-:W-:Y:S02]  /*8070*/  HADD2.F32 R40, -RZ, R42.H1_H1 ;  /* 0x3000002aff287230 */ /* 0x000fe40000004100 */
[----:B------:R-:W2:Y:S01]  /*8080*/  LDTM.x16 R4, tmem[UR4+0x30] ;  /* 0x00003004000479ee */ /* 0x000ea20008240000 */
[----:B------:R-:W-:Y:S01]  /*8090*/  NOP ;  /* 0x0000000000007918 */ /* 0x000fe20000000000 */
[----:B--2---:R2:W-:Y:S01]  /*80a0*/  SYNCS.ARRIVE.TRANS64.RED.A1T0 RZ, [R74+URZ], RZ ;  /* 0x000000ff4aff79a7 */ /* 0x0045e200081004ff */
[--C-:B------:R-:W-:Y:S02]  /*80b0*/  HADD2.F32 R39, -RZ, R43.reuse.H0_H0 ;  /* 0x2000002bff277230 */ /* 0x100fe40000004100 */
[----:B------:R-:W-:Y:S02]  /*80c0*/  HADD2.F32 R42, -RZ, R43.H1_H1 ;  /* 0x3000002bff2a7230 */ /* 0x000fe40000004100 */
[--C-:B-1----:R-:W-:Y:S02]  /*80d0*/  HADD2.F32 R41, -RZ, R48.reuse.H0_H0 ;  /* 0x20000030ff297230 */ /* 0x102fe40000004100 */
[----:B------:R-:W-:Y:S02]  /*80e0*/  HADD2.F32 R43, -RZ, R48.H1_H1 ;  /* 0x30000030ff2b7230 */ /* 0x000fe40000004100 */
[--C-:B------:R-:W-:Y:S02]  /*80f0*/  HADD2.F32 R44, -RZ, R49.reuse.H0_H0 ;  /* 0x20000031ff2c7230 */ /* 0x100fe40000004100 */
[----:B------:R-:W-:Y:S02]  /*8100*/  HADD2.F32 R46, -RZ, R49.H1_H1 ;  /* 0x30000031ff2e7230 */ /* 0x000fe40000004100 */
[--C-:B------:R-:W-:Y:S02]  /*8110*/  HADD2.F32 R45, -RZ, R50.reuse.H0_H0 ;  /* 0x20000032ff2d7230 */ /* 0x100fe40000004100 */
[----:B------:R-:W-:Y:S02]  /*8120*/  HADD2.F32 R48, -RZ, R50.H1_H1 ;  /* 0x30000032ff307230 */ /* 0x000fe40000004100 */
[--C-:B------:R-:W-:Y:S02]  /*8130*/  HADD2.F32 R47, -RZ, R51.reuse.H0_H0 ;  /* 0x20000033ff2f7230 */ /* 0x100fe40000004100 */
[----:B------:R-:W-:Y:S02]  /*8140*/  HADD2.F32 R50, -RZ, R51.H1_H1 ;  /* 0x30000033ff327230 */ /* 0x000fe40000004100 */
[C---:B------:R-:W-:Y:S01]  /*8150*/  FMUL R4, R32.reuse, R4 ;  /* 0x0000000420047220 */ /* 0x040fe20000400000 */
[C---:B------:R-:W-:Y:S01]  /*8160*/  FMUL R5, R32.reuse, R5 ;  /* 0x0000000520057220 */ /* 0x040fe20000400000 */
[C---:B------:R-:W-:Y:S01]  /*8170*/  FMUL R6, R32.reuse, R6 ;  /* 0x0000000620067220 */ /* 0x040fe20000400000 */
[C---:B------:R-:W-:Y:S01]  /*8180*/  FMUL R7, R32.reuse, R7 ;  /* 0x0000000720077220 */ /* 0x040fe20000400000 */
[C---:B------:R-:W-:Y:S01]  /*8190*/  FFMA R4, R35.reuse, R20, R4 ;  /* 0x0000001423047223 */ /* 0x040fe20000000004 */
        /* <DEDUP_REMOVED lines=21> */
[----:B------:R-:W-:Y:S01]  /*82f0*/  FFMA R15, R35, R46, R15 ;  /* 0x0000002e230f7223 */ /* 0x000fe2000000000f */
        /* <DEDUP_REMOVED lines=20> */
[----:B-1----:R-:W1:Y:S02]  /*8440*/  FENCE.VIEW.ASYNC.S ;  /* 0x00000000000073c6 */ /* 0x002e640000000000 */
[----:B-1----:R-:W-:Y:S06]  /*8450*/  BAR.SYNC.DEFER_BLOCKING 0x1, 0x80 ;  /* 0x0042000000007b1d */ /* 0x002fec0000010000 */
        /* <DEDUP_REMOVED lines=14> */
[----:B-1----:R-:W-:Y:S04]  /*8540*/  DEPBAR.LE SB0, 0x1 ;  /* 0x000080400000791a */ /* 0x002fe80000000000 */
.L_x_143:
[----:B------:R-:W-:Y:S05]  /*8550*/  BSYNC.RECONVERGENT B0 ;  /* 0x0000000000007941 */ /* 0x000fea0003800200 */
.L_x_142:
[----:B------:R-:W-:Y:S01]  /*8560*/  BAR.SYNC.DEFER_BLOCKING 0x1, 0x80 ;  /* 0x0042000000007b1d */ /* 0x000fe20000010000 */
[----:B------:R-:W-:Y:S01]  /*8570*/  UISETP.NE.AND UP0, UPT, UR49, -0x4, UPT ;  /* 0xfffffffc3100788c */ /* 0x000fe2000bf05270 */
[----:B------:R-:W-:Y:S08]  /*8580*/  IADD3 R0, PT, PT, R30, 0x1, RZ ;  /* 0x000000011e007810 */ /* 0x000ff00007ffe0ff */
[----:B------:R-:W-:Y:S05]  /*8590*/  BRA.U !UP0, `(.L_x_144) ;  /* 0x0000000108287547 */ /* 0x000fea000b800000 */
[----:B------:R-:W-:Y:S01]  /*85a0*/  ISETP.NE.AND P0, PT, R78, RZ, PT ;  /* 0x000000ff4e00720c */ /* 0x000fe20003f05270 */
[----:B------:R-:W-:Y:S01]  /*85b0*/  IMAD.U32 R3, RZ, RZ, UR51 ;  /* 0x00000033ff037e24 */ /* 0x000fe2000f8e00ff */
[----:B------:R-:W-:Y:S01]  /*85c0*/  UIADD3 UR51, UPT, UPT, UR51, 0x1, URZ ;  /* 0x0000000133337890 */ /* 0x000fe2000fffe0ff */
[----:B------:R-:W-:Y:S03]  /*85d0*/  IMAD.U32 R2, RZ, RZ, UR37 ;  /* 0x00000025ff027e24 */ /* 0x000fe6000f8e00ff */
[----:B------:R-:W-:Y:S04]  /*85e0*/  UISETP.NE.AND UP0, UPT, UR51, 0x4, UPT ;  /* 0x000000043300788c */ /* 0x000fe8000bf05270 */
[----:B------:R-:W-:Y:S03]  /*85f0*/  USEL UR51, UR51, URZ, UP0 ;  /* 0x000000ff33337287 */ /* 0x000fe60008000000 */
[----:B------:R-:W-:Y:S05]  /*8600*/  @P0 LEA R3, R3, UR48, 0x3 ;  /* 0x0000003003030c11 */ /* 0x000fea000f8e18ff */
[----:B------:R-:W-:Y:S05]  /*8610*/  @P0 VIADD R3, R3, 0x70 ;  /* 0x0000007003030836 */ /* 0x000fea0000000000 */
[----:B------:R-:W-:Y:S04]  /*8620*/  @P0 PRMT R2, R2, 0x654, R3 ;  /* 0x0000065402020816 */ /* 0x000fe80000000003 */
[----:B------:R1:W-:Y:S03]  /*8630*/  @P0 SYNCS.ARRIVE.TRANS64.RED.A1T0 RZ, [R2+URZ], RZ ;  /* 0x000000ff02ff09a7 */ /* 0x0003e600081004ff */
.L_x_144:
[----:B------:R-:W-:Y:S01]  /*8640*/  ISETP.NE.AND P2, PT, R73, RZ, PT ;  /* 0x000000ff4900720c */ /* 0x000fe20003f45270 */
[----:B------:R-:W-:Y:S01]  /*8650*/  UIADD3 UR49, UPT, UPT, UR49, 0x4, URZ ;  /* 0x0000000431317890 */ /* 0x000fe2000fffe0ff */
[----:B------:R-:W-:Y:S01]  /*8660*/  ISETP.NE.AND P0, PT, R76, 0x2, PT ;  /* 0x000000024c00780c */ /* 0x000fe20003f05270 */
[----:B------:R-:W-:Y:S01]  /*8670*/  IMAD.IADD R20, R29, 0x1, R58 ;  /* 0x000000011d147824 */ /* 0x000fe200078e023a */
[----:B------:R-:W-:Y:S01]  /*8680*/  ISETP.NE.AND P1, PT, R0, 0x4, PT ;  /* 0x000000040000780c */ /* 0x000fe20003f25270 */
[----:B------:R-:W-:Y:S01]  /*8690*/  IMAD.IADD R21, R31, 0x1, R60 ;  /* 0x000000011f157824 */ /* 0x000fe200078e023c */
[----:B-1----:R-:W-:Y:S02]  /*86a0*/  SEL R2, RZ, 0x1, P0 ;  /* 0x00000001ff027807 */ /* 0x002fe40000000000 */
[----:B------:R-:W-:Y:S02]  /*86b0*/  SEL R3, RZ, 0x1, P1 ;  /* 0x00000001ff037807 */ /* 0x000fe40000800000 */
[----:B------:R-:W-:Y:S02]  /*86c0*/  LOP3.LUT R69, R69, R2, RZ, 0x3c, !PT ;  /* 0x0000000245457212 */ /* 0x000fe400078e3cff */
[----:B------:R-:W-:Y:S02]  /*86d0*/  LOP3.LUT R70, R70, R3, RZ, 0x3c, !PT ;  /* 0x0000000346467212 */ /* 0x000fe400078e3cff */
[----:B------:R-:W-:Y:S02]  /*86e0*/  @P2 R2UR UR36, R68 ;  /* 0x00000000442422ca */ /* 0x000fe400000e0000 */
[----:B------:R-:W-:Y:S02]  /*86f0*/  SEL R76, R76, RZ, P0 ;  /* 0x000000ff4c4c7207 */ /* 0x000fe40000000000 */
[----:B------:R-:W-:Y:S01]  /*8700*/  SEL R30, R0, RZ, P1 ;  /* 0x000000ff001e7207 */ /* 0x000fe20000800000 */
[----:B------:R-:W-:Y:S10]  /*8710*/  @P2 BRA `(.L_x_145) ;  /* 0xffffffcc00d42947 */ /* 0x000ff4000383ffff */
[----:B------:R-:W-:-:S09]  /*8720*/  UISETP.NE.AND UP0, UPT, UR50, URZ, UPT ;  /* 0x000000ff3200728c */ /* 0x000fd2000bf05270 */
[----:B------:R-:W-:Y:S05]  /*8730*/  BRA.U !UP0, `(.L_x_146) ;  /* 0x0000000108487547 */ /* 0x000fea000b800000 */
[----:B------:R-:W1:Y:S02]  /*8740*/  LDCU.64 UR4, c[0x0][0x890] ;  /* 0x00011200ff0477ac */ /* 0x000e640008000a00 */
[----:B-1----:R-:W-:-:S04]  /*8750*/  UISETP.NE.U32.AND UP0, UPT, UR4, URZ, UPT ;  /* 0x000000ff0400728c */ /* 0x002fc8000bf05070 */
[----:B------:R-:W-:-:S09]  /*8760*/  UISETP.NE.AND.EX UP0, UPT, UR5, URZ, UPT, UP0 ;  /* 0x000000ff0500728c */ /* 0x000fd2000bf05300 */
[----:B------:R-:W-:Y:S05]  /*8770*/  BRA.U UP0, `(.L_x_147) ;  /* 0x00000001000c7547 */ /* 0x000fea000b800000 */
[----:B------:R-:W-:-:S13]  /*8780*/  FSETP.NEU.AND P0, PT, R35, RZ, PT ;  /* 0x000000ff2300720b */ /* 0x000fda0003f0d000 */
[----:B------:R-:W-:Y:S05]  /*8790*/  @!P0 EXIT ;  /* 0x000000000000894d */ /* 0x000fea0003800000 */
[----:B------:R-:W-:Y:S05]  /*87a0*/  BRA `(.L_x_146) ;  /* 0x00000000002c7947 */ /* 0x000fea0003800000 */
.L_x_147:
[----:B------:R-:W-:Y:S01]  /*87b0*/  ISETP.NE.AND P0, PT, R75, RZ, PT ;  /* 0x000000ff4b00720c */ /* 0x000fe20003f05270 */
[----:B------:R-:W-:-:S12]  /*87c0*/  BSSY.RECONVERGENT B0, `(.L_x_146) ;  /* 0x0000009000007945 */ /* 0x000fd80003800200 */
[----:B------:R-:W-:Y:S05]  /*87d0*/  @P0 BRA `(.L_x_148) ;  /* 0x0000000000140947 */ /* 0x000fea0003800000 */
[----:B------:R-:W1:Y:S02]  /*87e0*/  LDCU.64 UR4, c[0x0][0x888] ;  /* 0x00011100ff0477ac */ /* 0x000e640008000a00 */
[----:B-1----:R-:W-:-:S04]  /*87f0*/  ISETP.NE.U32.AND P0, PT, RZ, UR4, PT ;  /* 0x00000004ff007c0c */ /* 0x002fc8000bf05070 */
[----:B------:R-:W-:-:S13]  /*8800*/  ISETP.NE.AND.EX P0, PT, RZ, UR5, PT, P0 ;  /* 0x00000005ff007c0c */ /* 0x000fda000bf05300 */
[----:B------:R-:W-:Y:S05]  /*8810*/  @!P0 EXIT ;  /* 0x000000000000894d */ /* 0x000fea0003800000 */
[----:B------:R-:W-:Y:S05]  /*8820*/  BRA `(.L_x_149) ;  /* 0x0000000000087947 */ /* 0x000fea0003800000 */
.L_x_148:
[----:B------:R-:W-:-:S13]  /*8830*/  FSETP.NEU.AND P0, PT, R35, RZ, PT ;  /* 0x000000ff2300720b */ /* 0x000fda0003f0d000 */
[----:B------:R-:W-:Y:S05]  /*8840*/  @!P0 EXIT ;  /* 0x000000000000894d */ /* 0x000fea0003800000 */
.L_x_149:
[----:B------:R-:W-:Y:S05]  /*8850*/  BSYNC.RECONVERGENT B0 ;  /* 0x0000000000007941 */ /* 0x000fea0003800200 */
.L_x_146:
[----:B------:R-:W-:Y:S01]  /*8860*/  ULEA UR4, UR51, UR48, 0x3 ;  /* 0x0000003033047291 */ /* 0x000fe2000f8e18ff */
[----:B------:R-:W-:-:S04]  /*8870*/  DEPBAR.LE SB0, 0x0 ;  /* 0x000080000000791a */ /* 0x000fc80000000000 */
[----:B------:R-:W-:-:S04]  /*8880*/  UIADD3 UR4, UPT, UPT, UR4, 0x70, URZ ;  /* 0x0000007004047890 */ /* 0x000fc8000fffe0ff */
[----:B------:R-:W-:-:S09]  /*8890*/  UPRMT UR4, UR37, 0x654, UR4 ;  /* 0x0000065425047896 */ /* 0x000fd20008000004 */
[----:B------:R-:W-:Y:S01]  /*88a0*/  SYNCS.ARRIVE.TRANS64.RED.A1T0 RZ, [UR4], RZ ;  /* 0x000000ffffff79a7 */ /* 0x000fe20008100404 */
[----:B------:R-:W-:Y:S05]  /*88b0*/  EXIT ;  /* 0x000000000000794d */ /* 0x000fea0003800000 */
.L_x_24:
[----:B--2---:R2:W4:Y:S02]  /*88c0*/  SYNCS.PHASECHK.TRANS64.TRYWAIT P0, [R3+URZ+0x110], R2 ;  /* 0x00011002030075a7 */ /* 0x00452400080011ff */
[----:B----4-:R-:W-:Y:S05]  /*88d0*/  @!P0 NANOSLEEP.SYNCS 0x989680 ;  /* 0x009896800000895d */ /* 0x010fea0003900000 */
[----:B------:R-:W4:Y:S02]  /*88e0*/  @!P0 SYNCS.PHASECHK.TRANS64 P0, [R3+URZ+0x110], R2 ;  /* 0x00011002030085a7 */ /* 0x000f2400080010ff */
[----:B----4-:R-:W-:Y:S05]  /*88f0*/  @!P0 BRA `(.L_x_24) ;  /* 0xfffffffc00f08947 */ /* 0x010fea000383ffff */
[----:B------:R-:W-:Y:S05]  /*8900*/  BRA `(.L_x_150) ;  /* 0xffffff8c00c87947 */ /* 0x000fea000383ffff */
.L_x_27:
[----:B-1----:R-:W-:-:S07]  /*8910*/  MOV R2, UR33 ;  /* 0x0000002100027c02 */ /* 0x002fce0008000f00 */
.L_x_151:
[----:B-1----:R1:W2:Y:S02]  /*8920*/  SYNCS.PHASECHK.TRANS64.TRYWAIT P0, [R2+URZ+0x28], R5 ;  /* 0x00002805020075a7 */ /* 0x0022a400080011ff */
[----:B--2---:R-:W-:Y:S05]  /*8930*/  @!P0 NANOSLEEP.SYNCS 0x989680 ;  /* 0x009896800000895d */ /* 0x004fea0003900000 */
[----:B------:R-:W2:Y:S02]  /*8940*/  @!P0 SYNCS.PHASECHK.TRANS64 P0, [R2+URZ+0x28], R5 ;  /* 0x00002805020085a7 */ /* 0x000ea400080010ff */
[----:B--2---:R-:W-:Y:S05]  /*8950*/  @!P0 BRA `(.L_x_151) ;  /* 0xfffffffc00f08947 */ /* 0x004fea000383ffff */
[----:B------:R-:W-:Y:S05]  /*8960*/  BRA `(.L_x_26) ;  /* 0xffffff90002c7947 */ /* 0x000fea000383ffff */
.L_x_34:
[----:B-1----:R-:W-:-:S07]  /*8970*/  MOV R2, UR17 ;  /* 0x0000001100027c02 */ /* 0x002fce0008000f00 */
.L_x_152:
[----:B-1----:R1:W2:Y:S02]  /*8980*/  SYNCS.PHASECHK.TRANS64.TRYWAIT P0, [R2+URZ+0x28], R5 ;  /* 0x00002805020075a7 */ /* 0x0022a400080011ff */
[----:B--2---:R-:W-:Y:S05]  /*8990*/  @!P0 NANOSLEEP.SYNCS 0x989680 ;  /* 0x009896800000895d */ /* 0x004fea0003900000 */
[----:B------:R-:W2:Y:S02]  /*89a0*/  @!P0 SYNCS.PHASECHK.TRANS64 P0, [R2+URZ+0x28], R5 ;  /* 0x00002805020085a7 */ /* 0x000ea400080010ff */
[----:B--2---:R-:W-:Y:S05]  /*89b0*/  @!P0 BRA `(.L_x_152) ;  /* 0xfffffffc00f08947 */ /* 0x004fea000383ffff */
[----:B------:R-:W-:Y:S05]  /*89c0*/  BRA `(.L_x_33) ;  /* 0xffffff9000e47947 */ /* 0x000fea000383ffff */
.L_x_39:
[----:B-1----:R1:W2:Y:S02]  /*89d0*/  SYNCS.PHASECHK.TRANS64.TRYWAIT P0, [R2+URZ+0xa0], R3 ;  /* 0x0000a003020075a7 */ /* 0x0022a400080011ff */
[----:B--2---:R-:W-:Y:S05]  /*89e0*/  @!P0 NANOSLEEP.SYNCS 0x989680 ;  /* 0x009896800000895d */ /* 0x004fea0003900000 */
[----:B------:R-:W2:Y:S02]  /*89f0*/  @!P0 SYNCS.PHASECHK.TRANS64 P0, [R2+URZ+0xa0], R3 ;  /* 0x0000a003020085a7 */ /* 0x000ea400080010ff */
[----:B--2---:R-:W-:Y:S05]  /*8a00*/  @!P0 BRA `(.L_x_39) ;  /* 0xfffffffc00f08947 */ /* 0x004fea000383ffff */
[----:B------:R-:W-:Y:S05]  /*8a10*/  BRA `(.L_x_153) ;  /* 0xffffff9400847947 */ /* 0x000fea000383ffff */
.L_x_43:
[----:B---3--:R-:W-:-:S07]  /*8a20*/  MOV R0, UR4 ;  /* 0x0000000400007c02 */ /* 0x008fce0008000f00 */
.L_x_154:
[----:B-1----:R1:W2:Y:S02]  /*8a30*/  SYNCS.PHASECHK.TRANS64.TRYWAIT P0, [R0+URZ], R3 ;  /* 0x00000003000075a7 */ /* 0x0022a400080011ff */
[----:B--2---:R-:W-:Y:S05]  /*8a40*/  @!P0 NANOSLEEP.SYNCS 0x989680 ;  /* 0x009896800000895d */ /* 0x004fea0003900000 */
[----:B------:R-:W2:Y:S02]  /*8a50*/  @!P0 SYNCS.PHASECHK.TRANS64 P0, [R0+URZ], R3 ;  /* 0x00000003000085a7 */ /* 0x000ea400080010ff */
[----:B--2---:R-:W-:Y:S05]  /*8a60*/  @!P0 BRA `(.L_x_154) ;  /* 0xfffffffc00f08947 */ /* 0x004fea000383ffff */
[----:B------:R-:W-:Y:S05]  /*8a70*/  BRA `(.L_x_155) ;  /* 0xffffff9800f47947 */ /* 0x000fea000383ffff */
.L_x_44:
[----:B---3--:R-:W-:-:S07]  /*8a80*/  MOV R0, UR4 ;  /* 0x0000000400007c02 */ /* 0x008fce0008000f00 */
.L_x_156:
[----:B-1----:R1:W2:Y:S02]  /*8a90*/  SYNCS.PHASECHK.TRANS64.TRYWAIT P0, [R0+URZ], R3 ;  /* 0x00000003000075a7 */ /* 0x0022a400080011ff */
[----:B--2---:R-:W-:Y:S05]  /*8aa0*/  @!P0 NANOSLEEP.SYNCS 0x989680 ;  /* 0x009896800000895d */ /* 0x004fea0003900000 */
[----:B------:R-:W2:Y:S02]  /*8ab0*/  @!P0 SYNCS.PHASECHK.TRANS64 P0, [R0+URZ], R3 ;  /* 0x00000003000085a7 */ /* 0x000ea400080010ff */
[----:B--2---:R-:W-:Y:S05]  /*8ac0*/  @!P0 BRA `(.L_x_156) ;  /* 0xfffffffc00f08947 */ /* 0x004fea000383ffff */
[----:B------:R-:W-:Y:S05]  /*8ad0*/  BRA `(.L_x_157) ;  /* 0xffffff9c00007947 */ /* 0x000fea000383ffff */
.L_x_45:
[----:B---3--:R-:W-:-:S07]  /*8ae0*/  MOV R0, UR4 ;  /* 0x0000000400007c02 */ /* 0x008fce0008000f00 */
.L_x_158:
[----:B-1----:R1:W2:Y:S02]  /*8af0*/  SYNCS.PHASECHK.TRANS64.TRYWAIT P0, [R0+URZ], R3 ;  /* 0x00000003000075a7 */ /* 0x0022a400080011ff */
[----:B--2---:R-:W-:Y:S05]  /*8b00*/  @!P0 NANOSLEEP.SYNCS 0x989680 ;  /* 0x009896800000895d */ /* 0x004fea0003900000 */
[----:B------:R-:W2:Y:S02]  /*8b10*/  @!P0 SYNCS.PHASECHK.TRANS64 P0, [R0+URZ], R3 ;  /* 0x00000003000085a7 */ /* 0x000ea400080010ff */
[----:B--2---:R-:W-:Y:S05]  /*8b20*/  @!P0 BRA `(.L_x_158) ;  /* 0xfffffffc00f08947 */ /* 0x004fea000383ffff */
[----:B------:R-:W-:Y:S05]  /*8b30*/  BRA `(.L_x_159) ;  /* 0xffffff9c000c7947 */ /* 0x000fea000383ffff */
.L_x_46:
[----:B---3--:R-:W-:-:S07]  /*8b40*/  MOV R0, UR4 ;  /* 0x0000000400007c02 */ /* 0x008fce0008000f00 */
.L_x_160:
[----:B-1----:R1:W2:Y:S02]  /*8b50*/  SYNCS.PHASECHK.TRANS64.TRYWAIT P0, [R0+URZ], R3 ;  /* 0x00000003000075a7 */ /* 0x0022a400080011ff */
[----:B--2---:R-:W-:Y:S05]  /*8b60*/  @!P0 NANOSLEEP.SYNCS 0x989680 ;  /* 0x009896800000895d */ /* 0x004fea0003900000 */
[----:B------:R-:W2:Y:S02]  /*8b70*/  @!P0 SYNCS.PHASECHK.TRANS64 P0, [R0+URZ], R3 ;  /* 0x00000003000085a7 */ /* 0x000ea400080010ff */
[----:B--2---:R-:W-:Y:S05]  /*8b80*/  @!P0 BRA `(.L_x_160) ;  /* 0xfffffffc00f08947 */ /* 0x004fea000383ffff */
[----:B------:R-:W-:Y:S05]  /*8b90*/  BRA `(.L_x_161) ;  /* 0xffffff9c00187947 */ /* 0x000fea000383ffff */
.L_x_49:
[----:B-1----:R1:W2:Y:S02]  /*8ba0*/  SYNCS.PHASECHK.TRANS64.TRYWAIT P0, [R0+URZ+0x100], R5 ;  /* 0x00010005000075a7 */ /* 0x0022a400080011ff */
[----:B--2---:R-:W-:Y:S05]  /*8bb0*/  @!P0 NANOSLEEP.SYNCS 0x989680 ;  /* 0x009896800000895d */ /* 0x004fea0003900000 */
[----:B------:R-:W2:Y:S02]  /*8bc0*/  @!P0 SYNCS.PHASECHK.TRANS64 P0, [R0+URZ+0x100], R5 ;  /* 0x00010005000085a7 */ /* 0x000ea400080010ff */
[----:B--2---:R-:W-:Y:S05]  /*8bd0*/  @!P0 BRA `(.L_x_49) ;  /* 0xfffffffc00f08947 */ /* 0x004fea000383ffff */
[----:B------:R-:W-:Y:S05]  /*8be0*/  BRA `(.L_x_162) ;  /* 0xffffff9c00787947 */ /* 0x000fea000383ffff */
.L_x_50:
[----:B------:R-:W-:-:S07]  /*8bf0*/  MOV R0, UR5 ;  /* 0x0000000500007c02 */ /* 0x000fce0008000f00 */
.L_x_163:
[----:B-1----:R1:W2:Y:S02]  /*8c00*/  SYNCS.PHASECHK.TRANS64.TRYWAIT P0, [R0+URZ+0xb0], R7 ;  /* 0x0000b007000075a7 */ /* 0x0022a400080011ff */
[----:B--2---:R-:W-:Y:S05]  /*8c10*/  @!P0 NANOSLEEP.SYNCS 0x989680 ;  /* 0x009896800000895d */ /* 0x004fea0003900000 */
[----:B------:R-:W2:Y:S02]  /*8c20*/  @!P0 SYNCS.PHASECHK.TRANS64 P0, [R0+URZ+0xb0], R7 ;  /* 0x0000b007000085a7 */ /* 0x000ea400080010ff */
[----:B--2---:R-:W-:Y:S05]  /*8c30*/  @!P0 BRA `(.L_x_163) ;  /* 0xfffffffc00f08947 */ /* 0x004fea000383ffff */
[----:B------:R-:W-:Y:S05]  /*8c40*/  BRA `(.L_x_164) ;  /* 0xffffff9c00887947 */ /* 0x000fea000383ffff */
.L_x_51:
[----:B-1----:R1:W2:Y:S02]  /*8c50*/  SYNCS.PHASECHK.TRANS64.TRYWAIT P1, [R0+URZ+0xa0], R5 ;  /* 0x0000a005000075a7 */ /* 0x0022a400080211ff */
[----:B--2---:R-:W-:Y:S05]  /*8c60*/  @!P1 NANOSLEEP.SYNCS 0x989680 ;  /* 0x009896800000995d */ /* 0x004fea0003900000 */
[----:B------:R-:W2:Y:S02]  /*8c70*/  @!P1 SYNCS.PHASECHK.TRANS64 P1, [R0+URZ+0xa0], R5 ;  /* 0x0000a005000095a7 */ /* 0x000ea400080210ff */
[----:B--2---:R-:W-:Y:S05]  /*8c80*/  @!P1 BRA `(.L_x_51) ;  /* 0xfffffffc00f09947 */ /* 0x004fea000383ffff */
[----:B------:R-:W-:Y:S05]  /*8c90*/  BRA `(.L_x_165) ;  /* 0xffffff9c00b87947 */ /* 0x000fea000383ffff */
.L_x_54:
[----:B------:R-:W-:-:S07]  /*8ca0*/  MOV R0, UR5 ;  /* 0x0000000500007c02 */ /* 0x000fce0008000f00 */
.L_x_166:
[----:B-1----:R1:W2:Y:S02]  /*8cb0*/  SYNCS.PHASECHK.TRANS64.TRYWAIT P0, [R0+URZ+0xb0], R3 ;  /* 0x0000b003000075a7 */ /* 0x0022a400080011ff */
[----:B--2---:R-:W-:Y:S05]  /*8cc0*/  @!P0 NANOSLEEP.SYNCS 0x989680 ;  /* 0x009896800000895d */ /* 0x004fea0003900000 */
[----:B------:R-:W2:Y:S02]  /*8cd0*/  @!P0 SYNCS.PHASECHK.TRANS64 P0, [R0+URZ+0xb0], R3 ;  /* 0x0000b003000085a7 */ /* 0x000ea400080010ff */
[----:B--2---:R-:W-:Y:S05]  /*8ce0*/  @!P0 BRA `(.L_x_166) ;  /* 0xfffffffc00f08947 */ /* 0x004fea000383ffff */
[----:B------:R-:W-:Y:S05]  /*8cf0*/  BRA `(.L_x_53) ;  /* 0xffffffa0000c7947 */ /* 0x000fea000383ffff */
.L_x_63:
[----:B-1----:R-:W-:-:S04]  /*8d00*/  MOV R4, UR6 ;  /* 0x0000000600047c02 */ /* 0x002fc80008000f00 */
[----:B------:R1:W2:Y:S03]  /*8d10*/  SYNCS.PHASECHK.TRANS64.TRYWAIT P0, [R4+URZ+0x8], R5 ;  /* 0x00000805040075a7 */ /* 0x0002a600080011ff */
[----:B--2---:R-:W-:Y:S05]  /*8d20*/  @!P0 NANOSLEEP.SYNCS 0x989680 ;  /* 0x009896800000895d */ /* 0x004fea0003900000 */
[----:B------:R-:W2:Y:S02]  /*8d30*/  @!P0 SYNCS.PHASECHK.TRANS64 P0, [R4+URZ+0x8], R5 ;  /* 0x00000805040085a7 */ /* 0x000ea400080010ff */
[----:B--2---:R-:W-:Y:S05]  /*8d40*/  @!P0 BRA `(.L_x_63) ;  /* 0xfffffffc00ec8947 */ /* 0x004fea000383ffff */
[----:B------:R-:W-:Y:S05]  /*8d50*/  BRA `(.L_x_62) ;  /* 0xffffffa000c07947 */ /* 0x000fea000383ffff */
.L_x_65:
[----:B------:R-:W-:Y:S01]  /*8d60*/  BSSY B0, `(.L_x_167) ;  /* 0x0000006000007945 */ /* 0x000fe20003800000 */
[----:B------:R-:W-:-:S07]  /*8d70*/  MOV R15, 0xffffffff ;  /* 0xffffffff000f7802 */ /* 0x000fce0000000f00 */
[----:B-1---5:R-:W-:Y:S05]  /*8d80*/  WARPSYNC.COLLECTIVE R15, `(.L_x_168) ;  /* 0x000000000f0c7348 */ /* 0x022fea0003c00000 */
[----:B------:R-:W-:Y:S02]  /*8d90*/  ELECT P6, UR79, PT ;  /* 0x00000000004f782f */ /* 0x000fe400038c0000 */
[----:B------:R-:W-:Y:S01]  /*8da0*/  MOV R14, UR79 ;  /* 0x0000004f000e7c02 */ /* 0x000fe20008000f00 */
[----:B-1---5:R-:W-:Y:S10]  /*8db0*/  ENDCOLLECTIVE ;  /* 0x000000000000791b */ /* 0x022ff40003800000 */
.L_x_168:
[----:B------:R-:W-:Y:S05]  /*8dc0*/  BSYNC B0 ;  /* 0x0000000000007941 */ /* 0x000fea0003800000 */
.L_x_167:
[----:B------:R-:W-:Y:S05]  /*8dd0*/  BRA `(.L_x_169) ;  /* 0xffffffa000f07947 */ /* 0x000fea000383ffff */
.L_x_67:
[----:B-1----:R-:W-:-:S04]  /*8de0*/  MOV R2, UR6 ;  /* 0x0000000600027c02 */ /* 0x002fc80008000f00 */
[----:B------:R1:W2:Y:S03]  /*8df0*/  SYNCS.PHASECHK.TRANS64.TRYWAIT P0, [R2+URZ+0x8], R3 ;  /* 0x00000803020075a7 */ /* 0x0002a600080011ff */
[----:B--2---:R-:W-:Y:S05]  /*8e00*/  @!P0 NANOSLEEP.SYNCS 0x989680 ;  /* 0x009896800000895d */ /* 0x004fea0003900000 */
[----:B------:R-:W2:Y:S02]  /*8e10*/  @!P0 SYNCS.PHASECHK.TRANS64 P0, [R2+URZ+0x8], R3 ;  /* 0x00000803020085a7 */ /* 0x000ea400080010ff */
[----:B--2---:R-:W-:Y:S05]  /*8e20*/  @!P0 BRA `(.L_x_67) ;  /* 0xfffffffc00ec8947 */ /* 0x004fea000383ffff */
[----:B------:R-:W-:Y:S05]  /*8e30*/  BRA `(.L_x_66) ;  /* 0xffffffa000f47947 */ /* 0x000fea000383ffff */
.L_x_68:
[----:B-1----:R1:W2:Y:S02]  /*8e40*/  SYNCS.PHASECHK.TRANS64.TRYWAIT P0, [R0+URZ+0xa0], R5 ;  /* 0x0000a005000075a7 */ /* 0x0022a400080011ff */
[----:B--2---:R-:W-:Y:S05]  /*8e50*/  @!P0 NANOSLEEP.SYNCS 0x989680 ;  /* 0x009896800000895d */ /* 0x004fea0003900000 */
[----:B------:R-:W2:Y:S02]  /*8e60*/  @!P0 SYNCS.PHASECHK.TRANS64 P0, [R0+URZ+0xa0], R5 ;  /* 0x0000a005000085a7 */ /* 0x000ea400080010ff */
[----:B--2---:R-:W-:Y:S05]  /*8e70*/  @!P0 BRA `(.L_x_68) ;  /* 0xfffffffc00f08947 */ /* 0x004fea000383ffff */
[----:B------:R-:W-:Y:S05]  /*8e80*/  BRA `(.L_x_170) ;  /* 0xffffffa400e07947 */ /* 0x000fea000383ffff */
.L_x_70:
[----:B------:R-:W-:-:S07]  /*8e90*/  MOV R0, UR9 ;  /* 0x0000000900007c02 */ /* 0x000fce0008000f00 */
.L_x_171:
[----:B-1----:R1:W2:Y:S02]  /*8ea0*/  SYNCS.PHASECHK.TRANS64.TRYWAIT P0, [R0+URZ+0xe0], R5 ;  /* 0x0000e005000075a7 */ /* 0x0022a400080011ff */
[----:B--2---:R-:W-:Y:S05]  /*8eb0*/  @!P0 NANOSLEEP.SYNCS 0x989680 ;  /* 0x009896800000895d */ /* 0x004fea0003900000 */
[----:B------:R-:W2:Y:S02]  /*8ec0*/  @!P0 SYNCS.PHASECHK.TRANS64 P0, [R0+URZ+0xe0], R5 ;  /* 0x0000e005000085a7 */ /* 0x000ea400080010ff */
[----:B--2---:R-:W-:Y:S05]  /*8ed0*/  @!P0 BRA `(.L_x_171) ;  /* 0xfffffffc00f08947 */ /* 0x004fea000383ffff */
[----:B------:R-:W-:Y:S05]  /*8ee0*/  BRA `(.L_x_172) ;  /* 0xffffffa8002c7947 */ /* 0x000fea000383ffff */
.L_x_73:
[----:B------:R-:W-:Y:S07]  /*8ef0*/  MOV R0, UR8 ;  /* 0x0000000800007c02 */ /* 0x000fee0008000f00 */
.L_x_173:
[----:B-1----:R1:W2:Y:S02]  /*8f00*/  SYNCS.PHASECHK.TRANS64.TRYWAIT P0, [R0+URZ], R5 ;  /* 0x00000005000075a7 */ /* 0x0022a400080011ff */
[----:B--2---:R-:W-:Y:S05]  /*8f10*/  @!P0 NANOSLEEP.SYNCS 0x989680 ;  /* 0x009896800000895d */ /* 0x004fea0003900000 */
[----:B------:R-:W2:Y:S02]  /*8f20*/  @!P0 SYNCS.PHASECHK.TRANS64 P0, [R0+URZ], R5 ;  /* 0x00000005000085a7 */ /* 0x000ea400080010ff */
[----:B--2---:R-:W-:Y:S05]  /*8f30*/  @!P0 BRA `(.L_x_173) ;  /* 0xfffffffc00f08947 */ /* 0x004fea000383ffff */
[----:B------:R-:W-:Y:S05]  /*8f40*/  BRA `(.L_x_72) ;  /* 0xffffffa800407947 */ /* 0x000fea000383ffff */
.L_x_77:
[----:B-1----:R-:W-:-:S07]  /*8f50*/  MOV R0, UR8 ;  /* 0x0000000800007c02 */ /* 0x002fce0008000f00 */
.L_x_174:
[----:B-1----:R1:W2:Y:S02]  /*8f60*/  SYNCS.PHASECHK.TRANS64.TRYWAIT P0, [R0+URZ], R3 ;  /* 0x00000003000075a7 */ /* 0x0022a400080011ff */
[----:B--2---:R-:W-:Y:S05]  /*8f70*/  @!P0 NANOSLEEP.SYNCS 0x989680 ;  /* 0x009896800000895d */ /* 0x004fea0003900000 */
[----:B------:R-:W2:Y:S02]  /*8f80*/  @!P0 SYNCS.PHASECHK.TRANS64 P0, [R0+URZ], R3 ;  /* 0x00000003000085a7 */ /* 0x000ea400080010ff */
[----:B--2---:R-:W-:Y:S05]  /*8f90*/  @!P0 BRA `(.L_x_174) ;  /* 0xfffffffc00f08947 */ /* 0x004fea000383ffff */
[----:B------:R-:W-:Y:S05]  /*8fa0*/  BRA `(.L_x_175) ;  /* 0xffffffac00347947 */ /* 0x000fea000383ffff */
.L_x_78:
[----:B------:R-:W-:-:S07]  /*8fb0*/  MOV R0, UR8 ;  /* 0x0000000800007c02 */ /* 0x000fce0008000f00 */
.L_x_176:
[----:B-1----:R1:W2:Y:S02]  /*8fc0*/  SYNCS.PHASECHK.TRANS64.TRYWAIT P0, [R0+URZ], R3 ;  /* 0x00000003000075a7 */ /* 0x0022a400080011ff */
[----:B--2---:R-:W-:Y:S05]  /*8fd0*/  @!P0 NANOSLEEP.SYNCS 0x989680 ;  /* 0x009896800000895d */ /* 0x004fea0003900000 */
[----:B------:R-:W2:Y:S02]  /*8fe0*/  @!P0 SYNCS.PHASECHK.TRANS64 P0, [R0+URZ], R3 ;  /* 0x00000003000085a7 */ /* 0x000ea400080010ff */
[----:B--2---:R-:W-:Y:S05]  /*8ff0*/  @!P0 BRA `(.L_x_176) ;  /* 0xfffffffc00f08947 */ /* 0x004fea000383ffff */
[----:B------:R-:W-:Y:S05]  /*9000*/  BRA `(.L_x_177) ;  /* 0xffffffac00407947 */ /* 0x000fea000383ffff */
.L_x_79:
[----:B------:R-:W-:-:S07]  /*9010*/  MOV R0, UR8 ;  /* 0x0000000800007c02 */ /* 0x000fce0008000f00 */
.L_x_178:
[----:B-1----:R1:W2:Y:S02]  /*9020*/  SYNCS.PHASECHK.TRANS64.TRYWAIT P0, [R0+URZ], R3 ;  /* 0x00000003000075a7 */ /* 0x0022a400080011ff */
[----:B--2---:R-:W-:Y:S05]  /*9030*/  @!P0 NANOSLEEP.SYNCS 0x989680 ;  /* 0x009896800000895d */ /* 0x004fea0003900000 */
[----:B------:R-:W2:Y:S02]  /*9040*/  @!P0 SYNCS.PHASECHK.TRANS64 P0, [R0+URZ], R3 ;  /* 0x00000003000085a7 */ /* 0x000ea400080010ff */
[----:B--2---:R-:W-:Y:S05]  /*9050*/  @!P0 BRA `(.L_x_178) ;  /* 0xfffffffc00f08947 */ /* 0x004fea000383ffff */
[----:B------:R-:W-:Y:S05]  /*9060*/  BRA `(.L_x_179) ;  /* 0xffffffac004c7947 */ /* 0x000fea000383ffff */
.L_x_82:
[----:B------:R-:W-:-:S07]  /*9070*/  MOV R0, UR7 ;  /* 0x0000000700007c02 */ /* 0x000fce0008000f00 */
.L_x_180:
[----:B-1----:R1:W2:Y:S02]  /*9080*/  SYNCS.PHASECHK.TRANS64.TRYWAIT P1, [R0+URZ+0x120], R3 ;  /* 0x00012003000075a7 */ /* 0x0022a400080211ff */
[----:B--2---:R-:W-:Y:S05]  /*9090*/  @!P1 NANOSLEEP.SYNCS 0x989680 ;  /* 0x009896800000995d */ /* 0x004fea0003900000 */
[----:B------:R-:W2:Y:S02]  /*90a0*/  @!P1 SYNCS.PHASECHK.TRANS64 P1, [R0+URZ+0x120], R3 ;  /* 0x00012003000095a7 */ /* 0x000ea400080210ff */
[----:B--2---:R-:W-:Y:S05]  /*90b0*/  @!P1 BRA `(.L_x_180) ;  /* 0xfffffffc00f09947 */ /* 0x004fea000383ffff */
[----:B------:R-:W-:Y:S05]  /*90c0*/  BRA `(.L_x_181) ;  /* 0xffffffac00987947 */ /* 0x000fea000383ffff */
.L_x_87:
[----:B--2---:R2:W4:Y:S02]  /*90d0*/  SYNCS.PHASECHK.TRANS64.TRYWAIT P0, [R0+URZ+0xa0], R3 ;  /* 0x0000a003000075a7 */ /* 0x00452400080011ff */
[----:B----4-:R-:W-:Y:S05]  /*90e0*/  @!P0 NANOSLEEP.SYNCS 0x989680 ;  /* 0x009896800000895d */ /* 0x010fea0003900000 */
[----:B------:R-:W4:Y:S02]  /*90f0*/  @!P0 SYNCS.PHASECHK.TRANS64 P0, [R0+URZ+0xa0], R3 ;  /* 0x0000a003000085a7 */ /* 0x000f2400080010ff */
[----:B----4-:R-:W-:Y:S05]  /*9100*/  @!P0 BRA `(.L_x_87) ;  /* 0xfffffffc00f08947 */ /* 0x010fea000383ffff */
[----:B------:R-:W-:Y:S05]  /*9110*/  BRA `(.L_x_182) ;  /* 0xffffffb000ac7947 */ /* 0x000fea000383ffff */
.L_x_90:
[----:B------:R-:W-:Y:S07]  /*9120*/  MOV R0, UR7 ;  /* 0x0000000700007c02 */ /* 0x000fee0008000f00 */
.L_x_183:
[----:B--2---:R2:W4:Y:S02]  /*9130*/  SYNCS.PHASECHK.TRANS64.TRYWAIT P0, [R0+URZ+0x98], R3 ;  /* 0x00009803000075a7 */ /* 0x00452400080011ff */
[----:B----4-:R-:W-:Y:S05]  /*9140*/  @!P0 NANOSLEEP.SYNCS 0x989680 ;  /* 0x009896800000895d */ /* 0x010fea0003900000 */
[----:B------:R-:W4:Y:S02]  /*9150*/  @!P0 SYNCS.PHASECHK.TRANS64 P0, [R0+URZ+0x98], R3 ;  /* 0x00009803000085a7 */ /* 0x000f2400080010ff */
[----:B----4-:R-:W-:Y:S05]  /*9160*/  @!P0 BRA `(.L_x_183) ;  /* 0xfffffffc00f08947 */ /* 0x010fea000383ffff */
[----:B------:R-:W-:Y:S05]  /*9170*/  BRA `(.L_x_89) ;  /* 0xffffffb4008c7947 */ /* 0x000fea000383ffff */
.L_x_93:
[----:B------:R-:W-:Y:S07]  /*9180*/  MOV R3, UR7 ;  /* 0x0000000700037c02 */ /* 0x000fee0008000f00 */
.L_x_184:
[----:B-1----:R1:W2:Y:S02]  /*9190*/  SYNCS.PHASECHK.TRANS64.TRYWAIT P0, [R3+URZ+0x70], R12 ;  /* 0x0000700c030075a7 */ /* 0x0022a400080011ff */
[----:B--2---:R-:W-:Y:S05]  /*91a0*/  @!P0 NANOSLEEP.SYNCS 0x989680 ;  /* 0x009896800000895d */ /* 0x004fea0003900000 */
[----:B------:R-:W2:Y:S02]  /*91b0*/  @!P0 SYNCS.PHASECHK.TRANS64 P0, [R3+URZ+0x70], R12 ;  /* 0x0000700c030085a7 */ /* 0x000ea400080010ff */
[----:B--2---:R-:W-:Y:S05]  /*91c0*/  @!P0 BRA `(.L_x_184) ;  /* 0xfffffffc00f08947 */ /* 0x004fea000383ffff */
[----:B------:R-:W-:Y:S05]  /*91d0*/  BRA `(.L_x_185) ;  /* 0xffffffb800047947 */ /* 0x000fea000383ffff */
.L_x_94:
[----:B-1----:R-:W-:Y:S07]  /*91e0*/  MOV R3, UR7 ;  /* 0x0000000700037c02 */ /* 0x002fee0008000f00 */
.L_x_186:
[----:B-1----:R1:W2:Y:S02]  /*91f0*/  SYNCS.PHASECHK.TRANS64.TRYWAIT P0, [R3+URZ+0x78], R12 ;  /* 0x0000780c030075a7 */ /* 0x0022a400080011ff */
[----:B--2---:R-:W-:Y:S05]  /*9200*/  @!P0 NANOSLEEP.SYNCS 0x989680 ;  /* 0x009896800000895d */ /* 0x004fea0003900000 */
[----:B------:R-:W2:Y:S02]  /*9210*/  @!P0 SYNCS.PHASECHK.TRANS64 P0, [R3+URZ+0x78], R12 ;  /* 0x0000780c030085a7 */ /* 0x000ea400080010ff */
[----:B--2---:R-:W-:Y:S05]  /*9220*/  @!P0 BRA `(.L_x_186) ;  /* 0xfffffffc00f08947 */ /* 0x004fea000383ffff */
[----:B------:R-:W-:Y:S05]  /*9230*/  BRA `(.L_x_187) ;  /* 0xffffffb800607947 */ /* 0x000fea000383ffff */
.L_x_95:
[----:B-1----:R-:W-:Y:S07]  /*9240*/  MOV R3, UR7 ;  /* 0x0000000700037c02 */ /* 0x002fee0008000f00 */
.L_x_188:
[----:B-1----:R1:W2:Y:S02]  /*9250*/  SYNCS.PHASECHK.TRANS64.TRYWAIT P0, [R3+URZ+0x80], R12 ;  /* 0x0000800c030075a7 */ /* 0x0022a400080011ff */
[----:B--2---:R-:W-:Y:S05]  /*9260*/  @!P0 NANOSLEEP.SYNCS 0x989680 ;  /* 0x009896800000895d */ /* 0x004fea0003900000 */
[----:B------:R-:W2:Y:S02]  /*9270*/  @!P0 SYNCS.PHASECHK.TRANS64 P0, [R3+URZ+0x80], R12 ;  /* 0x0000800c030085a7 */ /* 0x000ea400080010ff */
[----:B--2---:R-:W-:Y:S05]  /*9280*/  @!P0 BRA `(.L_x_188) ;  /* 0xfffffffc00f08947 */ /* 0x004fea000383ffff */
[----:B------:R-:W-:Y:S05]  /*9290*/  BRA `(.L_x_189) ;  /* 0xffffffb800bc7947 */ /* 0x000fea000383ffff */
.L_x_96:
[----:B------:R-:W-:Y:S07]  /*92a0*/  MOV R3, UR7 ;  /* 0x0000000700037c02 */ /* 0x000fee0008000f00 */
.L_x_190:
[----:B-1----:R1:W2:Y:S02]  /*92b0*/  SYNCS.PHASECHK.TRANS64.TRYWAIT P0, [R3+URZ+0x88], R12 ;  /* 0x0000880c030075a7 */ /* 0x0022a400080011ff */
[----:B--2---:R-:W-:Y:S05]  /*92c0*/  @!P0 NANOSLEEP.SYNCS 0x989680 ;  /* 0x009896800000895d */ /* 0x004fea0003900000 */
[----:B------:R-:W2:Y:S02]  /*92d0*/  @!P0 SYNCS.PHASECHK.TRANS64 P0, [R3+URZ+0x88], R12 ;  /* 0x0000880c030085a7 */ /* 0x000ea400080010ff */
[----:B--2---:R-:W-:Y:S05]  /*92e0*/  @!P0 BRA `(.L_x_190) ;  /* 0xfffffffc00f08947 */ /* 0x004fea000383ffff */
[----:B------:R-:W-:Y:S05]  /*92f0*/  BRA `(.L_x_191) ;  /* 0xffffffbc005c7947 */ /* 0x000fea000383ffff */
.L_x_98:
[----:B------:R-:W-:-:S07]  /*9300*/  MOV R0, UR7 ;  /* 0x0000000700007c02 */ /* 0x000fce0008000f00 */
.L_x_192:
[----:B-1----:R1:W4:Y:S02]  /*9310*/  SYNCS.PHASECHK.TRANS64.TRYWAIT P0, [R0+URZ+0x70], R3 ;  /* 0x00007003000075a7 */ /* 0x00232400080011ff */
[----:B----4-:R-:W-:Y:S05]  /*9320*/  @!P0 NANOSLEEP.SYNCS 0x989680 ;  /* 0x009896800000895d */ /* 0x010fea0003900000 */
[----:B------:R-:W4:Y:S02]  /*9330*/  @!P0 SYNCS.PHASECHK.TRANS64 P0, [R0+URZ+0x70], R3 ;  /* 0x00007003000085a7 */ /* 0x000f2400080010ff */
[----:B----4-:R-:W-:Y:S05]  /*9340*/  @!P0 BRA `(.L_x_192) ;  /* 0xfffffffc00f08947 */ /* 0x010fea000383ffff */
[----:B------:R-:W-:Y:S05]  /*9350*/  BRA `(.L_x_193) ;  /* 0xffffffbc00e47947 */ /* 0x000fea000383ffff */
.L_x_99:
[----:B-1----:R-:W-:-:S07]  /*9360*/  MOV R0, UR7 ;  /* 0x0000000700007c02 */ /* 0x002fce0008000f00 */
.L_x_194:
[----:B-1----:R1:W4:Y:S02]  /*9370*/  SYNCS.PHASECHK.TRANS64.TRYWAIT P0, [R0+URZ+0x78], R3 ;  /* 0x00007803000075a7 */ /* 0x00232400080011ff */
[----:B----4-:R-:W-:Y:S05]  /*9380*/  @!P0 NANOSLEEP.SYNCS 0x989680 ;  /* 0x009896800000895d */ /* 0x010fea0003900000 */
[----:B------:R-:W4:Y:S02]  /*9390*/  @!P0 SYNCS.PHASECHK.TRANS64 P0, [R0+URZ+0x78], R3 ;  /* 0x00007803000085a7 */ /* 0x000f2400080010ff */
[----:B----4-:R-:W-:Y:S05]  /*93a0*/  @!P0 BRA `(.L_x_194) ;  /* 0xfffffffc00f08947 */ /* 0x010fea000383ffff */
[----:B------:R-:W-:Y:S05]  /*93b0*/  BRA `(.L_x_195) ;  /* 0xffffffbc00d47947 */ /* 0x000fea000383ffff */
.L_x_100:
[----:B-1----:R-:W-:-:S07]  /*93c0*/  MOV R0, UR7 ;  /* 0x0000000700007c02 */ /* 0x002fce0008000f00 */
.L_x_196:
[----:B-1----:R1:W4:Y:S02]  /*93d0*/  SYNCS.PHASECHK.TRANS64.TRYWAIT P0, [R0+URZ+0x80], R3 ;  /* 0x00008003000075a7 */ /* 0x00232400080011ff */
[----:B----4-:R-:W-:Y:S05]  /*93e0*/  @!P0 NANOSLEEP.SYNCS 0x989680 ;  /* 0x009896800000895d */ /* 0x010fea0003900000 */
[----:B------:R-:W4:Y:S02]  /*93f0*/  @!P0 SYNCS.PHASECHK.TRANS64 P0, [R0+URZ+0x80], R3 ;  /* 0x00008003000085a7 */ /* 0x000f2400080010ff */
[----:B----4-:R-:W-:Y:S05]  /*9400*/  @!P0 BRA `(.L_x_196) ;  /* 0xfffffffc00f08947 */ /* 0x010fea000383ffff */
[----:B------:R-:W-:Y:S05]  /*9410*/  BRA `(.L_x_197) ;  /* 0xffffffbc00c47947 */ /* 0x000fea000383ffff */
.L_x_102:
[----:B--2---:R2:W3:Y:S02]  /*9420*/  SYNCS.PHASECHK.TRANS64.TRYWAIT P0, [R0+URZ+0xa0], R3 ;  /* 0x0000a003000075a7 */ /* 0x0044e400080011ff */
[----:B---3--:R-:W-:Y:S05]  /*9430*/  @!P0 NANOSLEEP.SYNCS 0x989680 ;  /* 0x009896800000895d */ /* 0x008fea0003900000 */
[----:B------:R-:W3:Y:S02]  /*9440*/  @!P0 SYNCS.PHASECHK.TRANS64 P0, [R0+URZ+0xa0], R3 ;  /* 0x0000a003000085a7 */ /* 0x000ee400080010ff */
[----:B---3--:R-:W-:Y:S05]  /*9450*/  @!P0 BRA `(.L_x_102) ;  /* 0xfffffffc00f08947 */ /* 0x008fea000383ffff */
[----:B------:R-:W-:Y:S05]  /*9460*/  BRA `(.L_x_198) ;  /* 0xffffffc000947947 */ /* 0x000fea000383ffff */
.L_x_113:
[----:B-1----:R-:W-:Y:S04]  /*9470*/  MOV R0, UR48 ;  /* 0x0000003000007c02 */ /* 0x002fe80008000f00 */
[----:B------:R1:W3:Y:S03]  /*9480*/  SYNCS.PHASECHK.TRANS64.TRYWAIT P1, [R0+URZ+0x50], R5 ;  /* 0x00005005000075a7 */ /* 0x0002e600080211ff */
[----:B---3--:R-:W-:Y:S05]  /*9490*/  @!P1 NANOSLEEP.SYNCS 0x989680 ;  /* 0x009896800000995d */ /* 0x008fea0003900000 */
[----:B------:R-:W3:Y:S02]  /*94a0*/  @!P1 SYNCS.PHASECHK.TRANS64 P1, [R0+URZ+0x50], R5 ;  /* 0x00005005000095a7 */ /* 0x000ee400080210ff */
[----:B---3--:R-:W-:Y:S05]  /*94b0*/  @!P1 BRA `(.L_x_113) ;  /* 0xfffffffc00ec9947 */ /* 0x008fea000383ffff */
[----:B------:R-:W-:Y:S05]  /*94c0*/  BRA `(.L_x_112) ;  /* 0xffffffcc009c7947 */ /* 0x000fea000383ffff */
.L_x_115:
[----:B-1----:R1:W4:Y:S02]  /*94d0*/  SYNCS.PHASECHK.TRANS64.TRYWAIT P0, [R74+URZ+0xc0], R3 ;  /* 0x0000c0034a0075a7 */ /* 0x00232400080011ff */
[----:B----4-:R-:W-:Y:S05]  /*94e0*/  @!P0 NANOSLEEP.SYNCS 0x989680 ;  /* 0x009896800000895d */ /* 0x010fea0003900000 */
[----:B------:R-:W4:Y:S02]  /*94f0*/  @!P0 SYNCS.PHASECHK.TRANS64 P0, [R74+URZ+0xc0], R3 ;  /* 0x0000c0034a0085a7 */ /* 0x000f2400080010ff */
[----:B----4-:R-:W-:Y:S05]  /*9500*/  @!P0 BRA `(.L_x_115) ;  /* 0xfffffffc00f08947 */ /* 0x010fea000383ffff */
[----:B------:R-:W-:Y:S05]  /*9510*/  BRA `(.L_x_114) ;  /* 0xffffffcc00bc7947 */ /* 0x000fea000383ffff */
.L_x_124:
[----:B--2---:R2:W3:Y:S02]  /*9520*/  SYNCS.PHASECHK.TRANS64.TRYWAIT P0, [R3+URZ+0x50], R0 ;  /* 0x00005000030075a7 */ /* 0x0044e400080011ff */
[----:B---3--:R-:W-:Y:S05]  /*9530*/  @!P0 NANOSLEEP.SYNCS 0x989680 ;  /* 0x009896800000895d */ /* 0x008fea0003900000 */
[----:B------:R-:W3:Y:S02]  /*9540*/  @!P0 SYNCS.PHASECHK.TRANS64 P0, [R3+URZ+0x50], R0 ;  /* 0x00005000030085a7 */ /* 0x000ee400080010ff */
[----:B---3--:R-:W-:Y:S05]  /*9550*/  @!P0 BRA `(.L_x_124) ;  /* 0xfffffffc00f08947 */ /* 0x008fea000383ffff */
[----:B------:R-:W-:Y:S05]  /*9560*/  BRA `(.L_x_123) ;  /* 0xffffffd400c87947 */ /* 0x000fea000383ffff */
.L_x_132:
[----:B--2---:R2:W3:Y:S02]  /*9570*/  SYNCS.PHASECHK.TRANS64.TRYWAIT P0, [R83+URZ+0x50], R4 ;  /* 0x00005004530075a7 */ /* 0x0044e400080011ff */
[----:B---3--:R-:W-:Y:S05]  /*9580*/  @!P0 NANOSLEEP.SYNCS 0x989680 ;  /* 0x009896800000895d */ /* 0x008fea0003900000 */
[----:B------:R-:W3:Y:S02]  /*9590*/  @!P0 SYNCS.PHASECHK.TRANS64 P0, [R83+URZ+0x50], R4 ;  /* 0x00005004530085a7 */ /* 0x000ee400080010ff */
[----:B---3--:R-:W-:Y:S05]  /*95a0*/  @!P0 BRA `(.L_x_132) ;  /* 0xfffffffc00f08947 */ /* 0x008fea000383ffff */
[----:B------:R-:W-:Y:S05]  /*95b0*/  BRA `(.L_x_131) ;  /* 0xffffffdc00e47947 */ /* 0x000fea000383ffff */
.L_x_140:
[----:B--2---:R2:W3:Y:S02]  /*95c0*/  SYNCS.PHASECHK.TRANS64.TRYWAIT P0, [R88+URZ+0x50], R3 ;  /* 0x00005003580075a7 */ /* 0x0044e400080011ff */
[----:B---3--:R-:W-:Y:S05]  /*95d0*/  @!P0 NANOSLEEP.SYNCS 0x989680 ;  /* 0x009896800000895d */ /* 0x008fea0003900000 */
[----:B------:R-:W3:Y:S02]  /*95e0*/  @!P0 SYNCS.PHASECHK.TRANS64 P0, [R88+URZ+0x50], R3 ;  /* 0x00005003580085a7 */ /* 0x000ee400080010ff */
[----:B---3--:R-:W-:Y:S05]  /*95f0*/  @!P0 BRA `(.L_x_140) ;  /* 0xfffffffc00f08947 */ /* 0x008fea000383ffff */
[----:B------:R-:W-:Y:S05]  /*9600*/  BRA `(.L_x_139) ;  /* 0xffffffe800007947 */ /* 0x000fea000383ffff */
        .weak           $__internal_0_$__cuda_sm10x_tcgen05_guardrail_trap_col_being_dealloced_not_returned_by_alloc
        .type           $__internal_0_$__cuda_sm10x_tcgen05_guardrail_trap_col_being_dealloced_not_returned_by_alloc,@function
        .size           $__internal_0_$__cuda_sm10x_tcgen05_guardrail_trap_col_being_dealloced_not_returned_by_alloc,($__internal_1_$__cuda_sm10x_tcgen05_guardrail_trap_phase_invalid_during_alloc - $__internal_0_$__cuda_sm10x_tcgen05_guardrail_trap_col_being_dealloced_not_returned_by_alloc)
$__internal_0_$__cuda_sm10x_tcgen05_guardrail_trap_col_being_dealloced_not_returned_by_alloc:
[----:B------:R-:W-:Y:S05]  /*9610*/  BPT.TRAP 0x1 ;  /* 0x000000040000795c */ /* 0x000fea0000300000 */
[----:B------:R-:W-:-:S04]  /*9620*/  HFMA2 R3, -RZ, RZ, 0, 0 ;  /* 0x00000000ff037431 */ /* 0x000fc800000001ff */
[----:B------:R-:W-:Y:S05]  /*9630*/  RET.REL.NODEC R2 `(_ZN7cutlass13device_kernelINS_4gemm6kernel13GemmUniversalIN4cute5tupleIJiiiiEEENS1_10collective13CollectiveMmaINS1_35MainloopSm100TmaUmmaWarpSpecializedILi5ELi2ELi4ENS5_IJNS4_1CILi2EEENSA_ILi1EEESC_EEEEENS5_IJNSA_ILi128EEESF_NSA_ILi64EEEEEENS_6half_tENS5_IJlSC_lEEESI_SJ_NS4_8TiledMMAINS4_8MMA_AtomIJNS4_26SM100_MMA_F16BF16_2x1SM_SSISI_SI_fLi128ELi128ELNS4_4UMMA5MajorE0ELSO_0ELNSN_7ScaleInE0ELSP_0EEEEEENS4_6LayoutINS5_IJSC_SC_SC_EEENS5_IJNSA_ILi0EEESU_SU_EEEEENS5_IJNS4_10UnderscoreESX_SX_EEEEENS4_18SM100_TMA_2SM_LOADENS4_14ComposedLayoutINS4_7SwizzleILi3ELi4ELi3EEENS4_18smem_ptr_flag_bitsILi16EEENSS_INS5_IJNSA_ILi8EEESG_EEENS5_IJSG_SC_EEEEEEEvNS4_8identityES10_S1A_vS1B_EENS_8epilogue10collective18CollectiveEpilogueINS1D_23Sm100TmaWarpSpecializedILi4ELi2ELi16ELb1ELb0EEEJNS5_IJSG_SF_SG_EEENS5_IJNSS_ISG_SC_EENSS_INS5_IJNSA_ILi16EEESB_EEENS5_IJSC_SG_EEEEEEEESI_SJ_SI_SJ_NS1D_6fusion15FusionCallbacksIS1H_NS1P_17LinearCombinationISI_fSI_fLNS_15FloatRoundStyleE2EEES1I_S1O_JEEENS4_5SM1004TMEM4LOAD26SM100_TMEM_LOAD_32dp32b16xENS4_13SM90_TMA_LOADENS11_INS12_ILi1ELi4ELi3EEES15_NSS_INS5_IJS16_S1K_EEENS5_IJS1K_SC_EEEEEEENS4_39AutoVectorizingCopyWithAssumedAlignmentILi128EEENS4_14SM90_TMA_STOREES24_S26_S26_EEEvvEEEEvNT_6ParamsE) ;  /* 0xffffff6802707950 */ /* 0x000fea0003c3ffff */
        .weak           $__internal_1_$__cuda_sm10x_tcgen05_guardrail_trap_phase_invalid_during_alloc
        .type           $__internal_1_$__cuda_sm10x_tcgen05_guardrail_trap_phase_invalid_during_alloc,@function
        .size           $__internal_1_$__cuda_sm10x_tcgen05_guardrail_trap_phase_invalid_during_alloc,($__internal_2_$__cuda_sm10x_tcgen05_guardrail_trap_unallocated_columns_being_dealloced - $__internal_1_$__cuda_sm10x_tcgen05_guardrail_trap_phase_invalid_during_alloc)
$__internal_1_$__cuda_sm10x_tcgen05_guardrail_trap_phase_invalid_during_alloc:
[----:B------:R-:W-:Y:S05]  /*9640*/  BPT.TRAP 0x1 ;  /* 0x000000040000795c */ /* 0x000fea0000300000 */
[----:B------:R-:W-:-:S04]  /*9650*/  MOV R3, 0x0 ;  /* 0x0000000000037802 */ /* 0x000fc80000000f00 */
[----:B------:R-:W-:Y:S05]  /*9660*/  RET.REL.NODEC R2 `(_ZN7cutlass13device_kernelINS_4gemm6kernel13GemmUniversalIN4cute5tupleIJiiiiEEENS1_10collective13CollectiveMmaINS1_35MainloopSm100TmaUmmaWarpSpecializedILi5ELi2ELi4ENS5_IJNS4_1CILi2EEENSA_ILi1EEESC_EEEEENS5_IJNSA_ILi128EEESF_NSA_ILi64EEEEEENS_6half_tENS5_IJlSC_lEEESI_SJ_NS4_8TiledMMAINS4_8MMA_AtomIJNS4_26SM100_MMA_F16BF16_2x1SM_SSISI_SI_fLi128ELi128ELNS4_4UMMA5MajorE0ELSO_0ELNSN_7ScaleInE0ELSP_0EEEEEENS4_6LayoutINS5_IJSC_SC_SC_EEENS5_IJNSA_ILi0EEESU_SU_EEEEENS5_IJNS4_10UnderscoreESX_SX_EEEEENS4_18SM100_TMA_2SM_LOADENS4_14ComposedLayoutINS4_7SwizzleILi3ELi4ELi3EEENS4_18smem_ptr_flag_bitsILi16EEENSS_INS5_IJNSA_ILi8EEESG_EEENS5_IJSG_SC_EEEEEEEvNS4_8identityES10_S1A_vS1B_EENS_8epilogue10collective18CollectiveEpilogueINS1D_23Sm100TmaWarpSpecializedILi4ELi2ELi16ELb1ELb0EEEJNS5_IJSG_SF_SG_EEENS5_IJNSS_ISG_SC_EENSS_INS5_IJNSA_ILi16EEESB_EEENS5_IJSC_SG_EEEEEEEESI_SJ_SI_SJ_NS1D_6fusion15FusionCallbacksIS1H_NS1P_17LinearCombinationISI_fSI_fLNS_15FloatRoundStyleE2EEES1I_S1O_JEEENS4_5SM1004TMEM4LOAD26SM100_TMEM_LOAD_32dp32b16xENS4_13SM90_TMA_LOADENS11_INS12_ILi1ELi4ELi3EEES15_NSS_INS5_IJS16_S1K_EEENS5_IJS1K_SC_EEEEEEENS4_39AutoVectorizingCopyWithAssumedAlignmentILi128EEENS4_14SM90_TMA_STOREES24_S26_S26_EEEvvEEEEvNT_6ParamsE) ;  /* 0xffffff6802647950 */ /* 0x000fea0003c3ffff */
        .weak           $__internal_2_$__cuda_sm10x_tcgen05_guardrail_trap_unallocated_columns_being_dealloced
        .type           $__internal_2_$__cuda_sm10x_tcgen05_guardrail_trap_unallocated_columns_being_dealloced,@function
        .size           $__internal_2_$__cuda_sm10x_tcgen05_guardrail_trap_unallocated_columns_being_dealloced,(.L_x_200 - $__internal_2_$__cuda_sm10x_tcgen05_guardrail_trap_unallocated_columns_being_dealloced)
$__internal_2_$__cuda_sm10x_tcgen05_guardrail_trap_unallocated_columns_being_dealloced:
[----:B------:R-:W-:Y:S05]  /*9670*/  BPT.TRAP 0x1 ;  /* 0x000000040000795c */ /* 0x000fea0000300000 */
[----:B------:R-:W-:-:S04]  /*9680*/  HFMA2 R3, -RZ, RZ, 0, 0 ;  /* 0x00000000ff037431 */ /* 0x000fc800000001ff */
[----:B------:R-:W-:Y:S05]  /*9690*/  RET.REL.NODEC R2 `(_ZN7cutlass13device_kernelINS_4gemm6kernel13GemmUniversalIN4cute5tupleIJiiiiEEENS1_10collective13CollectiveMmaINS1_35MainloopSm100TmaUmmaWarpSpecializedILi5ELi2ELi4ENS5_IJNS4_1CILi2EEENSA_ILi1EEESC_EEEEENS5_IJNSA_ILi128EEESF_NSA_ILi64EEEEEENS_6half_tENS5_IJlSC_lEEESI_SJ_NS4_8TiledMMAINS4_8MMA_AtomIJNS4_26SM100_MMA_F16BF16_2x1SM_SSISI_SI_fLi128ELi128ELNS4_4UMMA5MajorE0ELSO_0ELNSN_7ScaleInE0ELSP_0EEEEEENS4_6LayoutINS5_IJSC_SC_SC_EEENS5_IJNSA_ILi0EEESU_SU_EEEEENS5_IJNS4_10UnderscoreESX_SX_EEEEENS4_18SM100_TMA_2SM_LOADENS4_14ComposedLayoutINS4_7SwizzleILi3ELi4ELi3EEENS4_18smem_ptr_flag_bitsILi16EEENSS_INS5_IJNSA_ILi8EEESG_EEENS5_IJSG_SC_EEEEEEEvNS4_8identityES10_S1A_vS1B_EENS_8epilogue10collective18CollectiveEpilogueINS1D_23Sm100TmaWarpSpecializedILi4ELi2ELi16ELb1ELb0EEEJNS5_IJSG_SF_SG_EEENS5_IJNSS_ISG_SC_EENSS_INS5_IJNSA_ILi16EEESB_EEENS5_IJSC_SG_EEEEEEEESI_SJ_SI_SJ_NS1D_6fusion15FusionCallbacksIS1H_NS1P_17LinearCombinationISI_fSI_fLNS_15FloatRoundStyleE2EEES1I_S1O_JEEENS4_5SM1004TMEM4LOAD26SM100_TMEM_LOAD_32dp32b16xENS4_13SM90_TMA_LOADENS11_INS12_ILi1ELi4ELi3EEES15_NSS_INS5_IJS16_S1K_EEENS5_IJS1K_SC_EEEEEEENS4_39AutoVectorizingCopyWithAssumedAlignmentILi128EEENS4_14SM90_TMA_STOREES24_S26_S26_EEEvvEEEEvNT_6ParamsE) ;  /* 0xffffff6802587950 */ /* 0x000fea0003c3ffff */
.L_x_199:
[----:B------:R-:W-:-:S00]  /*96a0*/  BRA `(.L_x_199) ;  /* 0xfffffffc00fc7947 */ /* 0x000fc0000383ffff */
[----:B------:R-:W-:-:S00]  /*96b0*/  NOP ;  /* 0x0000000000007918 */ /* 0x000fc00000000000 */
        /* <DEDUP_REMOVED lines=12> */
.L_x_200:


//--------------------- .nv.global.init           --------------------------
	.section	.nv.global.init,"aw",@progbits
.nv.global.init:
	.type		$str$27,@object
	.size		$str$27,($str$28 - $str$27)
$str$27:
        /*0000*/ 	.byte	0x28, 0x61, 0x64, 0x64, 0x72, 0x65, 0x73, 0x73, 0x20, 0x26, 0x20, 0x6d, 0x61, 0x73, 0x6b, 0x29
        /*0010*/ 	.byte	0x20, 0x3d, 0x3d, 0x20, 0x30, 0x00
	.type		$str$28,@object
	.size		$str$28,($str$26 - $str$28)
$str$28:
        /*0016*/ 	.byte	0x2f, 0x74, 0x6d, 0x70, 0x2f, 0x63, 0x75, 0x74, 0x6c, 0x61, 0x73, 0x73, 0x5f, 0x73, 0x77, 0x65
        /*0026*/ 	.byte	0x65, 0x70, 0x5f, 0x73, 0x72, 0x63, 0x2f, 0x69, 0x6e, 0x63, 0x6c, 0x75, 0x64, 0x65, 0x2f, 0x63
        /*0036*/ 	.byte	0x75, 0x74, 0x65, 0x2f, 0x70, 0x6f, 0x69, 0x6e, 0x74, 0x65, 0x72, 0x5f, 0x66, 0x6c, 0x61, 0x67
        /*0046*/ 	.byte	0x67, 0x65, 0x64, 0x2e, 0x68, 0x70, 0x70, 0x00
	.type		$str$26,@object
	.size		$str$26,($str$25 - $str$26)
$str$26:
        /*004e*/ 	.byte	0x2f, 0x74, 0x6d, 0x70, 0x2f, 0x63, 0x75, 0x74, 0x6c, 0x61, 0x73, 0x73, 0x5f, 0x73, 0x77, 0x65
        /*005e*/ 	.byte	0x65, 0x70, 0x5f, 0x73, 0x72, 0x63, 0x2f, 0x69, 0x6e, 0x63, 0x6c, 0x75, 0x64, 0x65, 0x2f, 0x63
        /*006e*/ 	.byte	0x75, 0x74, 0x65, 0x2f, 0x61, 0x74, 0x6f, 0x6d, 0x2f, 0x63, 0x6f, 0x70, 0x79, 0x5f, 0x74, 0x72
        /*007e*/ 	.byte	0x61, 0x69, 0x74, 0x73, 0x5f, 0x73, 0x6d, 0x31, 0x30, 0x30, 0x2e, 0x68, 0x70, 0x70, 0x00
	.type		$str$25,@object
	.size		$str$25,(__unnamed_1 - $str$25)
$str$25:
        /*008d*/ 	.byte	0x28, 0x28, 0x75, 0x69, 0x6e, 0x74, 0x33, 0x32, 0x5f, 0x74, 0x28, 0x74, 0x68, 0x72, 0x65, 0x61
        /*009d*/ 	.byte	0x64, 0x49, 0x64, 0x78, 0x2e, 0x78, 0x29, 0x20, 0x2f, 0x20, 0x33, 0x32, 0x29, 0x20, 0x25, 0x20
        /*00ad*/ 	.byte	0x34, 0x29, 0x20, 0x3d, 0x3d, 0x20, 0x28, 0x28, 0x28, 0x74, 0x6d, 0x65, 0x6d, 0x5f, 0x61, 0x64
        /*00bd*/ 	.byte	0x64, 0x72, 0x20, 0x3e, 0x3e, 0x20, 0x31, 0x36, 0x29, 0x20, 0x2f, 0x20, 0x33, 0x32, 0x29, 0x20
        /*00cd*/ 	.byte	0x25, 0x20, 0x34, 0x29, 0x00
	.type		__unnamed_1,@object
	.size		__unnamed_1,(__unnamed_2 - __unnamed_1)
__unnamed_1:
        /*00d2*/ 	.byte	0x61, 0x75, 0x74, 0x6f, 0x20, 0x63, 0x75, 0x74, 0x65, 0x3a, 0x3a, 0x61, 0x73, 0x5f, 0x70, 0x6f
        /* <DEDUP_REMOVED lines=24> */
        /*0262*/ 	.byte	0x34, 0x38, 0x3e, 0x3e, 0x3e, 0x3e, 0x5d, 0x00
	.type		__unnamed_2,@object
	.size		__unnamed_2,(.L_2 - __unnamed_2)
__unnamed_2:
        /* <DEDUP_REMOVED lines=40> */
        /*04ea*/ 	.byte	0x3a, 0x3a, 0x43, 0x3c, 0x30, 0x3e, 0x3e, 0x3e, 0x3e, 0x5d, 0x00
.L_2:


//--------------------- .nv.shared._ZN7cutlass13device_kernelINS_4gemm6kernel13GemmUniversalIN4cute5tupleIJiiiiEEENS1_10collective13CollectiveMmaINS1_35MainloopSm100TmaUmmaWarpSpecializedILi5ELi2ELi4ENS5_IJNS4_1CILi2EEENSA_ILi1EEESC_EEEEENS5_IJNSA_ILi128EEESF_NSA_ILi64EEEEEENS_6half_tENS5_IJlSC_lEEESI_SJ_NS4_8TiledMMAINS4_8MMA_AtomIJNS4_26SM100_MMA_F16BF16_2x1SM_SSISI_SI_fLi128ELi128ELNS4_4UMMA5MajorE0ELSO_0ELNSN_7ScaleInE0ELSP_0EEEEEENS4_6LayoutINS5_IJSC_SC_SC_EEENS5_IJNSA_ILi0EEESU_SU_EEEEENS5_IJNS4_10UnderscoreESX_SX_EEEEENS4_18SM100_TMA_2SM_LOADENS4_14ComposedLayoutINS4_7SwizzleILi3ELi4ELi3EEENS4_18smem_ptr_flag_bitsILi16EEENSS_INS5_IJNSA_ILi8EEESG_EEENS5_IJSG_SC_EEEEEEEvNS4_8identityES10_S1A_vS1B_EENS_8epilogue10collective18CollectiveEpilogueINS1D_23Sm100TmaWarpSpecializedILi4ELi2ELi16ELb1ELb0EEEJNS5_IJSG_SF_SG_EEENS5_IJNSS_ISG_SC_EENSS_INS5_IJNSA_ILi16EEESB_EEENS5_IJSC_SG_EEEEEEEESI_SJ_SI_SJ_NS1D_6fusion15FusionCallbacksIS1H_NS1P_17LinearCombinationISI_fSI_fLNS_15FloatRoundStyleE2EEES1I_S1O_JEEENS4_5SM1004TMEM4LOAD26SM100_TMEM_LOAD_32dp32b16xENS4_13SM90_TMA_LOADENS11_INS12_ILi1ELi4ELi3EEES15_NSS_INS5_IJS16_S1K_EEENS5_IJS1K_SC_EEEEEEENS4_39AutoVectorizingCopyWithAssumedAlignmentILi128EEENS4_14SM90_TMA_STOREES24_S26_S26_EEEvvEEEEvNT_6ParamsE --------------------------
	.section	.nv.shared._ZN7cutlass13device_kernelINS_4gemm6kernel13GemmUniversalIN4cute5tupleIJiiiiEEENS1_10collective13CollectiveMmaINS1_35MainloopSm100TmaUmmaWarpSpecializedILi5ELi2ELi4ENS5_IJNS4_1CILi2EEENSA_ILi1EEESC_EEEEENS5_IJNSA_ILi128EEESF_NSA_ILi64EEEEEENS_6half_tENS5_IJlSC_lEEESI_SJ_NS4_8TiledMMAINS4_8MMA_AtomIJNS4_26SM100_MMA_F16BF16_2x1SM_SSISI_SI_fLi128ELi128ELNS4_4UMMA5MajorE0ELSO_0ELNSN_7ScaleInE0ELSP_0EEEEEENS4_6LayoutINS5_IJSC_SC_SC_EEENS5_IJNSA_ILi0EEESU_SU_EEEEENS5_IJNS4_10UnderscoreESX_SX_EEEEENS4_18SM100_TMA_2SM_LOADENS4_14ComposedLayoutINS4_7SwizzleILi3ELi4ELi3EEENS4_18smem_ptr_flag_bitsILi16EEENSS_INS5_IJNSA_ILi8EEESG_EEENS5_IJSG_SC_EEEEEEEvNS4_8identityES10_S1A_vS1B_EENS_8epilogue10collective18CollectiveEpilogueINS1D_23Sm100TmaWarpSpecializedILi4ELi2ELi16ELb1ELb0EEEJNS5_IJSG_SF_SG_EEENS5_IJNSS_ISG_SC_EENSS_INS5_IJNSA_ILi16EEESB_EEENS5_IJSC_SG_EEEEEEEESI_SJ_SI_SJ_NS1D_6fusion15FusionCallbacksIS1H_NS1P_17LinearCombinationISI_fSI_fLNS_15FloatRoundStyleE2EEES1I_S1O_JEEENS4_5SM1004TMEM4LOAD26SM100_TMEM_LOAD_32dp32b16xENS4_13SM90_TMA_LOADENS11_INS12_ILi1ELi4ELi3EEES15_NSS_INS5_IJS16_S1K_EEENS5_IJS1K_SC_EEEEEEENS4_39AutoVectorizingCopyWithAssumedAlignmentILi128EEENS4_14SM90_TMA_STOREES24_S26_S26_EEEvvEEEEvNT_6ParamsE,"aw",@nobits
	.sectionflags	@""
	.align	16
	.zero		1024


//--------------------- .nv.shared.reserved.0     --------------------------
	.section	.nv.shared.reserved.0,"aw",@nobits
	.weak		__nv_reservedSMEM_offset_0_alias
	.size		__nv_reservedSMEM_offset_0_alias, 0, 64
	.other		__nv_reservedSMEM_offset_0_alias,@"STO_CUDA_RESERVED_SHARED STV_DEFAULT"
__nv_reservedSMEM_offset_0_alias:
	.zero		0
.nv.shared.reserved.0:
	.zero		64
	.weak		__nv_reservedSMEM_tcgen05_partition
	.type		__nv_reservedSMEM_tcgen05_partition,@object
	.size		__nv_reservedSMEM_tcgen05_partition,(.L_0 - __nv_reservedSMEM_tcgen05_partition)
__nv_reservedSMEM_tcgen05_partition:
	.zero		32
.L_0:


//--------------------- .nv.global                --------------------------
	.section	.nv.global,"aw",@nobits
.nv.global:
	.type		_ZN40_INTERNAL_fe0ae204_4_k_cu_80972608_283954cute1_E,@object
	.size		_ZN40_INTERNAL_fe0ae204_4_k_cu_80972608_283954cute1_E,(_ZN40_INTERNAL_fe0ae204_4_k_cu_80972608_283954cuda3std3__45__cpo6cbeginE - _ZN40_INTERNAL_fe0ae204_4_k_cu_80972608_283954cute1_E)
_ZN40_INTERNAL_fe0ae204_4_k_cu_80972608_283954cute1_E:
	.zero		1
	.type		_ZN40_INTERNAL_fe0ae204_4_k_cu_80972608_283954cuda3std3__45__cpo6cbeginE,@object
	.size		_ZN40_INTERNAL_fe0ae204_4_k_cu_80972608_283954cuda3std3__45__cpo6cbeginE,(_ZN40_INTERNAL_fe0ae204_4_k_cu_80972608_283954cuda3std3__48in_placeE - _ZN40_INTERNAL_fe0ae204_4_k_cu_80972608_283954cuda3std3__45__cpo6cbeginE)
_ZN40_INTERNAL_fe0ae204_4_k_cu_80972608_283954cuda3std3__45__cpo6cbeginE:
	.zero		1
	.type		_ZN40_INTERNAL_fe0ae204_4_k_cu_80972608_283954cuda3std3__48in_placeE,@object
	.size		_ZN40_INTERNAL_fe0ae204_4_k_cu_80972608_283954cuda3std3__48in_placeE,(_ZN40_INTERNAL_fe0ae204_4_k_cu_80972608_283954cuda3std6ranges3__45__cpo9iter_moveE - _ZN40_INTERNAL_fe0ae204_4_k_cu_80972608_283954cuda3std3__48in_placeE)
_ZN40_INTERNAL_fe0ae204_4_k_cu_80972608_283954cuda3std3__48in_placeE:
	.zero		1
	.type		_ZN40_INTERNAL_fe0ae204_4_k_cu_80972608_283954cuda3std6ranges3__45__cpo9iter_moveE,@object
	.size		_ZN40_INTERNAL_fe0ae204_4_k_cu_80972608_283954cuda3std6ranges3__45__cpo9iter_moveE,(_ZN40_INTERNAL_fe0ae204_4_k_cu_80972608_283954cuda3std3__45__cpo5beginE - _ZN40_INTERNAL_fe0ae204_4_k_cu_80972608_283954cuda3std6ranges3__45__cpo9iter_moveE)
_ZN40_INTERNAL_fe0ae204_4_k_cu_80972608_283954cuda3std6ranges3__45__cpo9iter_moveE:
	.zero		1
	.type		_ZN40_INTERNAL_fe0ae204_4_k_cu_80972608_283954cuda3std3__45__cpo5beginE,@object
	.size		_ZN40_INTERNAL_fe0ae204_4_k_cu_80972608_283954cuda3std3__45__cpo5beginE,(_ZN40_INTERNAL_fe0ae204_4_k_cu_80972608_283954cuda3std3__442_GLOBAL__N__fe0ae204_4_k_cu_80972608_283956ignoreE - _ZN40_INTERNAL_fe0ae204_4_k_cu_80972608_283954cuda3std3__45__cpo5beginE)
_ZN40_INTERNAL_fe0ae204_4_k_cu_80972608_283954cuda3std3__45__cpo5beginE:
	.zero		1
	.type		_ZN40_INTERNAL_fe0ae204_4_k_cu_80972608_283954cuda3std3__442_GLOBAL__N__fe0ae204_4_k_cu_80972608_283956ignoreE,@object
	.size		_ZN40_INTERNAL_fe0ae204_4_k_cu_80972608_283954cuda3std3__442_GLOBAL__N__fe0ae204_4_k_cu_80972608_283956ignoreE,(_ZN40_INTERNAL_fe0ae204_4_k_cu_80972608_283954cute7productE - _ZN40_INTERNAL_fe0ae204_4_k_cu_80972608_283954cuda3std3__442_GLOBAL__N__fe0ae204_4_k_cu_80972608_283956ignoreE)
_ZN40_INTERNAL_fe0ae204_4_k_cu_80972608_283954cuda3std3__442_GLOBAL__N__fe0ae204_4_k_cu_80972608_283956ignoreE:
	.zero		1
	.type		_ZN40_INTERNAL_fe0ae204_4_k_cu_80972608_283954cute7productE,@object
	.size		_ZN40_INTERNAL_fe0ae204_4_k_cu_80972608_283954cute7productE,(_ZN40_INTERNAL_fe0ae204_4_k_cu_80972608_283954cuda3std3__45__cpo3endE - _ZN40_INTERNAL_fe0ae204_4_k_cu_80972608_283954cute7productE)
_ZN40_INTERNAL_fe0ae204_4_k_cu_80972608_283954cute7productE:
	.zero		1
	.type		_ZN40_INTERNAL_fe0ae204_4_k_cu_80972608_283954cuda3std3__45__cpo3endE,@object
	.size		_ZN40_INTERNAL_fe0ae204_4_k_cu_80972608_283954cuda3std3__45__cpo3endE,(_ZN40_INTERNAL_fe0ae204_4_k_cu_80972608_283954cuda3std3__419piecewise_constructE - _ZN40_INTERNAL_fe0ae204_4_k_cu_80972608_283954cuda3std3__45__cpo3endE)
_ZN40_INTERNAL_fe0ae204_4_k_cu_80972608_283954cuda3std3__45__cpo3endE:
	.zero		1
	.type		_ZN40_INTERNAL_fe0ae204_4_k_cu_80972608_283954cuda3std3__419piecewise_constructE,@object
	.size		_ZN40_INTERNAL_fe0ae204_4_k_cu_80972608_283954cuda3std3__419piecewise_constructE,(_ZN40_INTERNAL_fe0ae204_4_k_cu_80972608_283954cuda3std3__45__cpo4cendE - _ZN40_INTERNAL_fe0ae204_4_k_cu_80972608_283954cuda3std3__419piecewise_constructE)
_ZN40_INTERNAL_fe0ae204_4_k_cu_80972608_283954cuda3std3__419piecewise_constructE:
	.zero		1
	.type		_ZN40_INTERNAL_fe0ae204_4_k_cu_80972608_283954cuda3std3__45__cpo4cendE,@object
	.size		_ZN40_INTERNAL_fe0ae204_4_k_cu_80972608_283954cuda3std3__45__cpo4cendE,(_ZN40_INTERNAL_fe0ae204_4_k_cu_80972608_283954cuda3std6ranges3__45__cpo4swapE - _ZN40_INTERNAL_fe0ae204_4_k_cu_80972608_283954cuda3std3__45__cpo4cendE)
_ZN40_INTERNAL_fe0ae204_4_k_cu_80972608_283954cuda3std3__45__cpo4cendE:
	.zero		1
	.type		_ZN40_INTERNAL_fe0ae204_4_k_cu_80972608_283954cuda3std6ranges3__45__cpo4swapE,@object
	.size		_ZN40_INTERNAL_fe0ae204_4_k_cu_80972608_283954cuda3std6ranges3__45__cpo4swapE,(.L_10 - _ZN40_INTERNAL_fe0ae204_4_k_cu_80972608_283954cuda3std6ranges3__45__cpo4swapE)
_ZN40_INTERNAL_fe0ae204_4_k_cu_80972608_283954cuda3std6ranges3__45__cpo4swapE:
	.zero		1
.L_10:


//--------------------- .nv.constant0._ZN7cutlass13device_kernelINS_4gemm6kernel13GemmUniversalIN4cute5tupleIJiiiiEEENS1_10collective13CollectiveMmaINS1_35MainloopSm100TmaUmmaWarpSpecializedILi5ELi2ELi4ENS5_IJNS4_1CILi2EEENSA_ILi1EEESC_EEEEENS5_IJNSA_ILi128EEESF_NSA_ILi64EEEEEENS_6half_tENS5_IJlSC_lEEESI_SJ_NS4_8TiledMMAINS4_8MMA_AtomIJNS4_26SM100_MMA_F16BF16_2x1SM_SSISI_SI_fLi128ELi128ELNS4_4UMMA5MajorE0ELSO_0ELNSN_7ScaleInE0ELSP_0EEEEEENS4_6LayoutINS5_IJSC_SC_SC_EEENS5_IJNSA_ILi0EEESU_SU_EEEEENS5_IJNS4_10UnderscoreESX_SX_EEEEENS4_18SM100_TMA_2SM_LOADENS4_14ComposedLayoutINS4_7SwizzleILi3ELi4ELi3EEENS4_18smem_ptr_flag_bitsILi16EEENSS_INS5_IJNSA_ILi8EEESG_EEENS5_IJSG_SC_EEEEEEEvNS4_8identityES10_S1A_vS1B_EENS_8epilogue10collective18CollectiveEpilogueINS1D_23Sm100TmaWarpSpecializedILi4ELi2ELi16ELb1ELb0EEEJNS5_IJSG_SF_SG_EEENS5_IJNSS_ISG_SC_EENSS_INS5_IJNSA_ILi16EEESB_EEENS5_IJSC_SG_EEEEEEEESI_SJ_SI_SJ_NS1D_6fusion15FusionCallbacksIS1H_NS1P_17LinearCombinationISI_fSI_fLNS_15FloatRoundStyleE2EEES1I_S1O_JEEENS4_5SM1004TMEM4LOAD26SM100_TMEM_LOAD_32dp32b16xENS4_13SM90_TMA_LOADENS11_INS12_ILi1ELi4ELi3EEES15_NSS_INS5_IJS16_S1K_EEENS5_IJS1K_SC_EEEEEEENS4_39AutoVectorizingCopyWithAssumedAlignmentILi128EEENS4_14SM90_TMA_STOREES24_S26_S26_EEEvvEEEEvNT_6ParamsE --------------------------
	.section	.nv.constant0._ZN7cutlass13device_kernelINS_4gemm6kernel13GemmUniversalIN4cute5tupleIJiiiiEEENS1_10collective13CollectiveMmaINS1_35MainloopSm100TmaUmmaWarpSpecializedILi5ELi2ELi4ENS5_IJNS4_1CILi2EEENSA_ILi1EEESC_EEEEENS5_IJNSA_ILi128EEESF_NSA_ILi64EEEEEENS_6half_tENS5_IJlSC_lEEESI_SJ_NS4_8TiledMMAINS4_8MMA_AtomIJNS4_26SM100_MMA_F16BF16_2x1SM_SSISI_SI_fLi128ELi128ELNS4_4UMMA5MajorE0ELSO_0ELNSN_7ScaleInE0ELSP_0EEEEEENS4_6LayoutINS5_IJSC_SC_SC_EEENS5_IJNSA_ILi0EEESU_SU_EEEEENS5_IJNS4_10UnderscoreESX_SX_EEEEENS4_18SM100_TMA_2SM_LOADENS4_14ComposedLayoutINS4_7SwizzleILi3ELi4ELi3EEENS4_18smem_ptr_flag_bitsILi16EEENSS_INS5_IJNSA_ILi8EEESG_EEENS5_IJSG_SC_EEEEEEEvNS4_8identityES10_S1A_vS1B_EENS_8epilogue10collective18CollectiveEpilogueINS1D_23Sm100TmaWarpSpecializedILi4ELi2ELi16ELb1ELb0EEEJNS5_IJSG_SF_SG_EEENS5_IJNSS_ISG_SC_EENSS_INS5_IJNSA_ILi16EEESB_EEENS5_IJSC_SG_EEEEEEEESI_SJ_SI_SJ_NS1D_6fusion15FusionCallbacksIS1H_NS1P_17LinearCombinationISI_fSI_fLNS_15FloatRoundStyleE2EEES1I_S1O_JEEENS4_5SM1004TMEM4LOAD26SM100_TMEM_LOAD_32dp32b16xENS4_13SM90_TMA_LOADENS11_INS12_ILi1ELi4ELi3EEES15_NSS_INS5_IJS16_S1K_EEENS5_IJS1K_SC_EEEEEEENS4_39AutoVectorizingCopyWithAssumedAlignmentILi128EEENS4_14SM90_TMA_STOREES24_S26_S26_EEEvvEEEEvNT_6ParamsE,"a",@progbits
	.sectionflags	@""
	.align	4
.nv.constant0._ZN7cutlass13device_kernelINS_4gemm6kernel13GemmUniversalIN4cute5tupleIJiiiiEEENS1_10collective13CollectiveMmaINS1_35MainloopSm100TmaUmmaWarpSpecializedILi5ELi2ELi4ENS5_IJNS4_1CILi2EEENSA_ILi1EEESC_EEEEENS5_IJNSA_ILi128EEESF_NSA_ILi64EEEEEENS_6half_tENS5_IJlSC_lEEESI_SJ_NS4_8TiledMMAINS4_8MMA_AtomIJNS4_26SM100_MMA_F16BF16_2x1SM_SSISI_SI_fLi128ELi128ELNS4_4UMMA5MajorE0ELSO_0ELNSN_7ScaleInE0ELSP_0EEEEEENS4_6LayoutINS5_IJSC_SC_SC_EEENS5_IJNSA_ILi0EEESU_SU_EEEEENS5_IJNS4_10UnderscoreESX_SX_EEEEENS4_18SM100_TMA_2SM_LOADENS4_14ComposedLayoutINS4_7SwizzleILi3ELi4ELi3EEENS4_18smem_ptr_flag_bitsILi16EEENSS_INS5_IJNSA_ILi8EEESG_EEENS5_IJSG_SC_EEEEEEEvNS4_8identityES10_S1A_vS1B_EENS_8epilogue10collective18CollectiveEpilogueINS1D_23Sm100TmaWarpSpecializedILi4ELi2ELi16ELb1ELb0EEEJNS5_IJSG_SF_SG_EEENS5_IJNSS_ISG_SC_EENSS_INS5_IJNSA_ILi16EEESB_EEENS5_IJSC_SG_EEEEEEEESI_SJ_SI_SJ_NS1D_6fusion15FusionCallbacksIS1H_NS1P_17LinearCombinationISI_fSI_fLNS_15FloatRoundStyleE2EEES1I_S1O_JEEENS4_5SM1004TMEM4LOAD26SM100_TMEM_LOAD_32dp32b16xENS4_13SM90_TMA_LOADENS11_INS12_ILi1ELi4ELi3EEES15_NSS_INS5_IJS16_S1K_EEENS5_IJS1K_SC_EEEEEEENS4_39AutoVectorizingCopyWithAssumedAlignmentILi128EEENS4_14SM90_TMA_STOREES24_S26_S26_EEEvvEEEEvNT_6ParamsE:
	.zero		2944


//--------------------- SYMBOLS --------------------------

	.type		.nv.reservedSmem.offset0,@object
	.size		.nv.reservedSmem.offset0,0x4
	.type		.nv.reservedSmem.cap,@object
	.size		.nv.reservedSmem.cap,0x4
	.type		__assertfail,@function
